def attn_fwd(
    Q,
    K,
    V,
    Out,
    Lse,
    sm_scale,
    stride_qz,
    stride_qh,
    stride_qm,
    stride_qk,
    stride_kz,
    stride_kh,
    stride_kn,
    stride_kk,
    stride_vz,
    stride_vh,
    stride_vn,
    stride_vk,
    stride_oz,
    stride_oh,
    stride_om,
    stride_ok,
    seqlen_q,
    seqlen_k,
    BLOCK_M: tl.constexpr,
    BLOCK_N: tl.constexpr,
    HEAD_DIM: tl.constexpr,
    CAUSAL: tl.constexpr,
):
    start_m = tl.program_id(0)
    off_hz = tl.program_id(1)
    q_off = off_hz * stride_qh
    k_off = off_hz * stride_kh
    v_off = off_hz * stride_vh
    offs_m = start_m * BLOCK_M + tl.arange(0, BLOCK_M)
    offs_d = tl.arange(0, HEAD_DIM)
    offs_n = tl.arange(0, BLOCK_N)
    q_ptrs = Q + q_off + offs_m[:, None] * stride_qm + offs_d[None, :] * stride_qk
    k_ptrs = K + k_off + offs_d[:, None] * stride_kk + offs_n[None, :] * stride_kn
    v_ptrs = V + v_off + offs_n[:, None] * stride_vn + offs_d[None, :] * stride_vk
    m_i = tl.full([BLOCK_M], float("-inf"), dtype=tl.float32)
    l_i = tl.zeros([BLOCK_M], dtype=tl.float32) + 1.0
    acc = tl.zeros([BLOCK_M, HEAD_DIM], dtype=tl.float32)
    q = tl.load(q_ptrs)
    acc, l_i, m_i = _attn_fwd_inner(
        acc,
        l_i,
        m_i,
        q,
        k_ptrs,
        v_ptrs,
        sm_scale,
        stride_kn,
        stride_vn,
        start_m,
        seqlen_k,
        BLOCK_M,
        BLOCK_N,
        HEAD_DIM,
        CAUSAL,
    )
    acc = acc / l_i[:, None]
    lse = m_i + tl.math.log2(l_i) / 1.4426950408889634
    o_ptrs = (
        Out
        + off_hz * stride_oh
        + offs_m[:, None] * stride_om
        + offs_d[None, :] * stride_ok
    )
    tl.store(o_ptrs, acc.to(Out.dtype.element_ty))
    tl.store(Lse + off_hz * seqlen_q + offs_m, lse)

# config = {"BLOCK_M": 32, "BLOCK_N": 64, "HEAD_DIM": 128, "arch": "sm_90", "causal": false, "dtype": "bf16", "num_stages": 2, "num_warps": 4}
# arch = sm_90


// ===== COMPILED SASS (sm_90a) =====

	.target	sm_90a

	.elftype	@"ET_EXEC"


//--------------------- .note.nv.tkinfo           --------------------------
	.section	.note.nv.tkinfo,"",@"SHT_NOTE"
	.sectionflags	@"SHF_NOTE_NV_TKINFO"
	.tkinfo
        /*0018*/ 	.word	0x00000002
        /*0030*/ 	.string	""
        /*0030*/ 	.string	"ptxas"
        /*0030*/ 	.string	"Cuda compilation tools, release 13.0, V13.0.88"
        /*0030*/ 	.string	"Build cuda_13.0.r13.0/compiler.36424714_0"
        /*0030*/ 	.string	"-v  -suppress-debug-info  -lineinfo  -arch sm_90a "



//--------------------- .note.nv.cuinfo           --------------------------
	.section	.note.nv.cuinfo,"",@"SHT_NOTE"
	.sectionflags	@"SHF_NOTE_NV_CUINFO"
        /*0018*/ 	.short	0x0002
        /*001a*/ 	.short	0x005a
        /*001c*/ 	.short	0x0082
	.zero		2


//--------------------- .nv.info                  --------------------------
	.section	.nv.info,"",@"SHT_CUDA_INFO"
	.align	4


	//----- nvinfo : EIATTR_REGCOUNT
	.align		4
        /*0000*/ 	.byte	0x04, 0x2f
        /*0002*/ 	.short	(.L_2 - .L_1)
	.align		4
.L_1:
        /*0004*/ 	.word	index@(attn_fwd)
        /*0008*/ 	.word	0x000000ff


	//----- nvinfo : EIATTR_FRAME_SIZE
	.align		4
.L_2:
        /*000c*/ 	.byte	0x04, 0x11
        /*000e*/ 	.short	(.L_4 - .L_3)
	.align		4
.L_3:
        /*0010*/ 	.word	index@(attn_fwd)
        /*0014*/ 	.word	0x00000250


	//----- nvinfo : EIATTR_MIN_STACK_SIZE
	.align		4
.L_4:
        /*0018*/ 	.byte	0x04, 0x12
        /*001a*/ 	.short	(.L_6 - .L_5)
	.align		4
.L_5:
        /*001c*/ 	.word	index@(attn_fwd)
        /*0020*/ 	.word	0x00000250
.L_6:


//--------------------- .nv.compat                --------------------------
	.section	.nv.compat,"",@"SHT_CUDA_COMPAT_INFO"
	.align	4
        /*0000*/ 	.byte	0x02, 0x09, 0x01, 0x00, 0x02, 0x02, 0x01, 0x00, 0x02, 0x05, 0x05, 0x00, 0x03, 0x07, 0x01, 0x01
        /*0010*/ 	.byte	0x02, 0x03, 0x00, 0x00, 0x02, 0x06, 0x01, 0x00, 0x04, 0x0b, 0x08, 0x00, 0x00, 0x00, 0x00, 0x00
        /*0020*/ 	.byte	0x00, 0x00, 0x00, 0x00


//--------------------- .nv.info.attn_fwd         --------------------------
	.section	.nv.info.attn_fwd,"",@"SHT_CUDA_INFO"
	.sectionflags	@""
	.align	4


	//----- nvinfo : EIATTR_CUDA_API_VERSION
	.align		4
        /*0000*/ 	.byte	0x04, 0x37
        /*0002*/ 	.short	(.L_8 - .L_7)
.L_7:
        /*0004*/ 	.word	0x00000082


	//----- nvinfo : EIATTR_KPARAM_INFO
	.align		4
.L_8:
        /*0008*/ 	.byte	0x04, 0x17
        /*000a*/ 	.short	(.L_10 - .L_9)
.L_9:
        /*000c*/ 	.word	0x00000000
        /*0010*/ 	.short	0x0019
        /*0012*/ 	.short	0x0080
        /*0014*/ 	.byte	0x00, 0xf4, 0x21, 0x00


	//----- nvinfo : EIATTR_KPARAM_INFO
	.align		4
.L_10:
        /*0018*/ 	.byte	0x04, 0x17
        /*001a*/ 	.short	(.L_12 - .L_11)
.L_11:
        /*001c*/ 	.word	0x00000000
        /*0020*/ 	.short	0x0018
        /*0022*/ 	.short	0x0078
        /*0024*/ 	.byte	0x00, 0xf4, 0x21, 0x00


	//----- nvinfo : EIATTR_KPARAM_INFO
	.align		4
.L_12:
        /*0028*/ 	.byte	0x04, 0x17
        /*002a*/ 	.short	(.L_14 - .L_13)
.L_13:
        /*002c*/ 	.word	0x00000000
        /*0030*/ 	.short	0x0017
        /*0032*/ 	.short	0x0070
        /*0034*/ 	.byte	0x00, 0xf0, 0x11, 0x00


	//----- nvinfo : EIATTR_KPARAM_INFO
	.align		4
.L_14:
        /*0038*/ 	.byte	0x04, 0x17
        /*003a*/ 	.short	(.L_16 - .L_15)
.L_15:
        /*003c*/ 	.word	0x00000000
        /*0040*/ 	.short	0x0016
        /*0042*/ 	.short	0x006c
        /*0044*/ 	.byte	0x00, 0xf0, 0x11, 0x00


	//----- nvinfo : EIATTR_KPARAM_INFO
	.align		4
.L_16:
        /*0048*/ 	.byte	0x04, 0x17
        /*004a*/ 	.short	(.L_18 - .L_17)
.L_17:
        /*004c*/ 	.word	0x00000000
        /*0050*/ 	.short	0x0015
        /*0052*/ 	.short	0x0068
        /*0054*/ 	.byte	0x00, 0xf0, 0x11, 0x00


	//----- nvinfo : EIATTR_KPARAM_INFO
	.align		4
.L_18:
        /*0058*/ 	.byte	0x04, 0x17
        /*005a*/ 	.short	(.L_20 - .L_19)
.L_19:
        /*005c*/ 	.word	0x00000000
        /*0060*/ 	.short	0x0014
        /*0062*/ 	.short	0x0064
        /*0064*/ 	.byte	0x00, 0xf0, 0x11, 0x00


	//----- nvinfo : EIATTR_KPARAM_INFO
	.align		4
.L_20:
        /*0068*/ 	.byte	0x04, 0x17
        /*006a*/ 	.short	(.L_22 - .L_21)
.L_21:
        /*006c*/ 	.word	0x00000000
        /*0070*/ 	.short	0x0013
        /*0072*/ 	.short	0x0060
        /*0074*/ 	.byte	0x00, 0xf0, 0x11, 0x00


	//----- nvinfo : EIATTR_KPARAM_INFO
	.align		4
.L_22:
        /*0078*/ 	.byte	0x04, 0x17
        /*007a*/ 	.short	(.L_24 - .L_23)
.L_23:
        /*007c*/ 	.word	0x00000000
        /*0080*/ 	.short	0x0012
        /*0082*/ 	.short	0x005c
        /*0084*/ 	.byte	0x00, 0xf0, 0x11, 0x00


	//----- nvinfo : EIATTR_KPARAM_INFO
	.align		4
.L_24:
        /*0088*/ 	.byte	0x04, 0x17
        /*008a*/ 	.short	(.L_26 - .L_25)
.L_25:
        /*008c*/ 	.word	0x00000000
        /*0090*/ 	.short	0x0011
        /*0092*/ 	.short	0x0058
        /*0094*/ 	.byte	0x00, 0xf0, 0x11, 0x00


	//----- nvinfo : EIATTR_KPARAM_INFO
	.align		4
.L_26:
        /*0098*/ 	.byte	0x04, 0x17
        /*009a*/ 	.short	(.L_28 - .L_27)
.L_27:
        /*009c*/ 	.word	0x00000000
        /*00a0*/ 	.short	0x0010
        /*00a2*/ 	.short	0x0054
        /*00a4*/ 	.byte	0x00, 0xf0, 0x11, 0x00


	//----- nvinfo : EIATTR_KPARAM_INFO
	.align		4
.L_28:
        /*00a8*/ 	.byte	0x04, 0x17
        /*00aa*/ 	.short	(.L_30 - .L_29)
.L_29:
        /*00ac*/ 	.word	0x00000000
        /*00b0*/ 	.short	0x000f
        /*00b2*/ 	.short	0x0050
        /*00b4*/ 	.byte	0x00, 0xf0, 0x11, 0x00


	//----- nvinfo : EIATTR_KPARAM_INFO
	.align		4
.L_30:
        /*00b8*/ 	.byte	0x04, 0x17
        /*00ba*/ 	.short	(.L_32 - .L_31)
.L_31:
        /*00bc*/ 	.word	0x00000000
        /*00c0*/ 	.short	0x000e
        /*00c2*/ 	.short	0x004c
        /*00c4*/ 	.byte	0x00, 0xf0, 0x11, 0x00


	//----- nvinfo : EIATTR_KPARAM_INFO
	.align		4
.L_32:
        /*00c8*/ 	.byte	0x04, 0x17
        /*00ca*/ 	.short	(.L_34 - .L_33)
.L_33:
        /*00cc*/ 	.word	0x00000000
        /*00d0*/ 	.short	0x000d
        /*00d2*/ 	.short	0x0048
        /*00d4*/ 	.byte	0x00, 0xf0, 0x11, 0x00


	//----- nvinfo : EIATTR_KPARAM_INFO
	.align		4
.L_34:
        /*00d8*/ 	.byte	0x04, 0x17
        /*00da*/ 	.short	(.L_36 - .L_35)
.L_35:
        /*00dc*/ 	.word	0x00000000
        /*00e0*/ 	.short	0x000c
        /*00e2*/ 	.short	0x0044
        /*00e4*/ 	.byte	0x00, 0xf0, 0x11, 0x00


	//----- nvinfo : EIATTR_KPARAM_INFO
	.align		4
.L_36:
        /*00e8*/ 	.byte	0x04, 0x17
        /*00ea*/ 	.short	(.L_38 - .L_37)
.L_37:
        /*00ec*/ 	.word	0x00000000
        /*00f0*/ 	.short	0x000b
        /*00f2*/ 	.short	0x0040
        /*00f4*/ 	.byte	0x00, 0xf0, 0x11, 0x00


	//----- nvinfo : EIATTR_KPARAM_INFO
	.align		4
.L_38:
        /*00f8*/ 	.byte	0x04, 0x17
        /*00fa*/ 	.short	(.L_40 - .L_39)
.L_39:
        /*00fc*/ 	.word	0x00000000
        /*0100*/ 	.short	0x000a
        /*0102*/ 	.short	0x003c
        /*0104*/ 	.byte	0x00, 0xf0, 0x11, 0x00


	//----- nvinfo : EIATTR_KPARAM_INFO
	.align		4
.L_40:
        /*0108*/ 	.byte	0x04, 0x17
        /*010a*/ 	.short	(.L_42 - .L_41)
.L_41:
        /*010c*/ 	.word	0x00000000
        /*0110*/ 	.short	0x0009
        /*0112*/ 	.short	0x0038
        /*0114*/ 	.byte	0x00, 0xf0, 0x11, 0x00


	//----- nvinfo : EIATTR_KPARAM_INFO
	.align		4
.L_42:
        /*0118*/ 	.byte	0x04, 0x17
        /*011a*/ 	.short	(.L_44 - .L_43)
.L_43:
        /*011c*/ 	.word	0x00000000
        /*0120*/ 	.short	0x0008
        /*0122*/ 	.short	0x0034
        /*0124*/ 	.byte	0x00, 0xf0, 0x11, 0x00


	//----- nvinfo : EIATTR_KPARAM_INFO
	.align		4
.L_44:
        /*0128*/ 	.byte	0x04, 0x17
        /*012a*/ 	.short	(.L_46 - .L_45)
.L_45:
        /*012c*/ 	.word	0x00000000
        /*0130*/ 	.short	0x0007
        /*0132*/ 	.short	0x0030
        /*0134*/ 	.byte	0x00, 0xf0, 0x11, 0x00


	//----- nvinfo : EIATTR_KPARAM_INFO
	.align		4
.L_46:
        /*0138*/ 	.byte	0x04, 0x17
        /*013a*/ 	.short	(.L_48 - .L_47)
.L_47:
        /*013c*/ 	.word	0x00000000
        /*0140*/ 	.short	0x0006
        /*0142*/ 	.short	0x002c
        /*0144*/ 	.byte	0x00, 0xf0, 0x11, 0x00


	//----- nvinfo : EIATTR_KPARAM_INFO
	.align		4
.L_48:
        /*0148*/ 	.byte	0x04, 0x17
        /*014a*/ 	.short	(.L_50 - .L_49)
.L_49:
        /*014c*/ 	.word	0x00000000
        /*0150*/ 	.short	0x0005
        /*0152*/ 	.short	0x0028
        /*0154*/ 	.byte	0x00, 0xf0, 0x11, 0x00


	//----- nvinfo : EIATTR_KPARAM_INFO
	.align		4
.L_50:
        /*0158*/ 	.byte	0x04, 0x17
        /*015a*/ 	.short	(.L_52 - .L_51)
.L_51:
        /*015c*/ 	.word	0x00000000
        /*0160*/ 	.short	0x0004
        /*0162*/ 	.short	0x0020
        /*0164*/ 	.byte	0x00, 0xf4, 0x21, 0x00


	//----- nvinfo : EIATTR_KPARAM_INFO
	.align		4
.L_52:
        /*0168*/ 	.byte	0x04, 0x17
        /*016a*/ 	.short	(.L_54 - .L_53)
.L_53:
        /*016c*/ 	.word	0x00000000
        /*0170*/ 	.short	0x0003
        /*0172*/ 	.short	0x0018
        /*0174*/ 	.byte	0x00, 0xf4, 0x21, 0x00


	//----- nvinfo : EIATTR_KPARAM_INFO
	.align		4
.L_54:
        /*0178*/ 	.byte	0x04, 0x17
        /*017a*/ 	.short	(.L_56 - .L_55)
.L_55:
        /*017c*/ 	.word	0x00000000
        /*0180*/ 	.short	0x0002
        /*0182*/ 	.short	0x0010
        /*0184*/ 	.byte	0x00, 0xf4, 0x21, 0x00


	//----- nvinfo : EIATTR_KPARAM_INFO
	.align		4
.L_56:
        /*0188*/ 	.byte	0x04, 0x17
        /*018a*/ 	.short	(.L_58 - .L_57)
.L_57:
        /*018c*/ 	.word	0x00000000
        /*0190*/ 	.short	0x0001
        /*0192*/ 	.short	0x0008
        /*0194*/ 	.byte	0x00, 0xf4, 0x21, 0x00


	//----- nvinfo : EIATTR_KPARAM_INFO
	.align		4
.L_58:
        /*0198*/ 	.byte	0x04, 0x17
        /*019a*/ 	.short	(.L_60 - .L_59)
.L_59:
        /*019c*/ 	.word	0x00000000
        /*01a0*/ 	.short	0x0000
        /*01a2*/ 	.short	0x0000
        /*01a4*/ 	.byte	0x00, 0xf4, 0x21, 0x00


	//----- nvinfo : EIATTR_SPARSE_MMA_MASK
	.align		4
.L_60:
        /*01a8*/ 	.byte	0x03, 0x50
        /*01aa*/ 	.short	0x0000


	//----- nvinfo : EIATTR_MAXREG_COUNT
	.align		4
        /*01ac*/ 	.byte	0x03, 0x1b
        /*01ae*/ 	.short	0x00ff


	//----- nvinfo : EIATTR_NUM_BARRIERS
	.align		4
        /*01b0*/ 	.byte	0x02, 0x4c
        /*01b2*/ 	.byte	0x01
	.zero		1


	//----- nvinfo : EIATTR_ANNOTATIONS
	.align		4
        /*01b4*/ 	.byte	0x04, 0x55
        /*01b6*/ 	.short	(.L_62 - .L_61)


	//   ....[0]....
.L_61:
        /*01b8*/ 	.word	0x00000001
        /*01bc*/ 	.byte	0x00, 0x10, 0x00, 0x00, 0x01, 0x00, 0x00, 0x00, 0x40, 0x10, 0x00, 0x00, 0x01, 0x00, 0x00, 0x00
        /* <DEDUP_REMOVED lines=73> */
        /*065c*/ 	.byte	0x90, 0x4b, 0x00, 0x00


	//----- nvinfo : EIATTR_MERCURY_ISA_VERSION
	.align		4
.L_62:
        /*0660*/ 	.byte	0x03, 0x5f
        /*0662*/ 	.short	0x0101


	//----- nvinfo : EIATTR_COOP_GROUP_MASK_REGIDS
	.align		4
        /*0664*/ 	.byte	0x04, 0x29
        /*0666*/ 	.short	(.L_64 - .L_63)


	//   ....[0]....
.L_63:
        /*0668*/ 	.word	0xffffffff


	//   ....[1]....
        /*066c*/ 	.word	0xffffffff


	//   ....[2]....
        /*0670*/ 	.word	0xffffffff


	//   ....[3]....
        /*0674*/ 	.word	0xffffffff


	//   ....[4]....
        /*0678*/ 	.word	0xffffffff


	//   ....[5]....
        /*067c*/ 	.word	0xffffffff


	//   ....[6]....
        /*0680*/ 	.word	0xffffffff


	//   ....[7]....
        /*0684*/ 	.word	0xffffffff


	//   ....[8]....
        /*0688*/ 	.word	0xffffffff


	//   ....[9]....
        /*068c*/ 	.word	0xffffffff


	//   ....[10]....
        /*0690*/ 	.word	0xffffffff


	//   ....[11]....
        /*0694*/ 	.word	0xffffffff


	//   ....[12]....
        /*0698*/ 	.word	0xffffffff


	//   ....[13]....
        /*069c*/ 	.word	0xffffffff


	//   ....[14]....
        /*06a0*/ 	.word	0xffffffff


	//   ....[15]....
        /*06a4*/ 	.word	0xffffffff


	//   ....[16]....
        /*06a8*/ 	.word	0xffffffff


	//   ....[17]....
        /*06ac*/ 	.word	0xffffffff


	//   ....[18]....
        /*06b0*/ 	.word	0xffffffff


	//   ....[19]....
        /*06b4*/ 	.word	0xffffffff


	//----- nvinfo : EIATTR_COOP_GROUP_INSTR_OFFSETS
	.align		4
.L_64:
        /*06b8*/ 	.byte	0x04, 0x28
        /*06ba*/ 	.short	(.L_66 - .L_65)


	//   ....[0]....
.L_65:
        /*06bc*/ 	.word	0x000048f0


	//   ....[1]....
        /*06c0*/ 	.word	0x00004900


	//   ....[2]....
        /*06c4*/ 	.word	0x00004910


	//   ....[3]....
        /*06c8*/ 	.word	0x00004920


	//   ....[4]....
        /*06cc*/ 	.word	0x00004970


	//   ....[5]....
        /*06d0*/ 	.word	0x00004980


	//   ....[6]....
        /*06d4*/ 	.word	0x00004990


	//   ....[7]....
        /*06d8*/ 	.word	0x000049a0


	//   ....[8]....
        /*06dc*/ 	.word	0x00004a70


	//   ....[9]....
        /*06e0*/ 	.word	0x00004aa0


	//   ....[10]....
        /*06e4*/ 	.word	0x00004f60


	//   ....[11]....
        /*06e8*/ 	.word	0x00004f70


	//   ....[12]....
        /*06ec*/ 	.word	0x00004f80


	//   ....[13]....
        /*06f0*/ 	.word	0x00004f90


	//   ....[14]....
        /*06f4*/ 	.word	0x00004fe0


	//   ....[15]....
        /*06f8*/ 	.word	0x00004ff0


	//   ....[16]....
        /*06fc*/ 	.word	0x00005000


	//   ....[17]....
        /*0700*/ 	.word	0x00005010


	//   ....[18]....
        /*0704*/ 	.word	0x000050d0


	//   ....[19]....
        /*0708*/ 	.word	0x000050f0


	//----- nvinfo : EIATTR_EXIT_INSTR_OFFSETS
	.align		4
.L_66:
        /*070c*/ 	.byte	0x04, 0x1c
        /*070e*/ 	.short	(.L_68 - .L_67)


	//   ....[0]....
.L_67:
        /*0710*/ 	.word	0x00008340


	//   ....[1]....
        /*0714*/ 	.word	0x00008370


	//----- nvinfo : EIATTR_REQNTID
	.align		4
.L_68:
        /*0718*/ 	.byte	0x04, 0x10
        /*071a*/ 	.short	(.L_70 - .L_69)
.L_69:
        /*071c*/ 	.word	0x00000080
        /*0720*/ 	.word	0x00000001
        /*0724*/ 	.word	0x00000001


	//----- nvinfo : EIATTR_CBANK_PARAM_SIZE
	.align		4
.L_70:
        /*0728*/ 	.byte	0x03, 0x19
        /*072a*/ 	.short	0x0088


	//----- nvinfo : EIATTR_PARAM_CBANK
	.align		4
        /*072c*/ 	.byte	0x04, 0x0a
        /*072e*/ 	.short	(.L_72 - .L_71)
	.align		4
.L_71:
        /*0730*/ 	.word	index@(.nv.constant0.attn_fwd)
        /*0734*/ 	.short	0x0210
        /*0736*/ 	.short	0x0088


	//----- nvinfo : EIATTR_SW_WAR
	.align		4
.L_72:
        /*0738*/ 	.byte	0x04, 0x36
        /*073a*/ 	.short	(.L_74 - .L_73)
.L_73:
        /*073c*/ 	.word	0x00000008
.L_74:


//--------------------- .nv.callgraph             --------------------------
	.section	.nv.callgraph,"",@"SHT_CUDA_CALLGRAPH"
	.align	4
	.sectionentsize	8
	.align		4
        /*0000*/ 	.word	0x00000000
	.align		4
        /*0004*/ 	.word	0xffffffff
	.align		4
        /*0008*/ 	.word	0x00000000
	.align		4
        /*000c*/ 	.word	0xfffffffe
	.align		4
        /*0010*/ 	.word	0x00000000
	.align		4
        /*0014*/ 	.word	0xfffffffd
	.align		4
        /*0018*/ 	.word	0x00000000
	.align		4
        /*001c*/ 	.word	0xfffffffc


//--------------------- .nv.constant4             --------------------------
	.section	.nv.constant4,"a",@progbits
	.align	8
	.align		8
.nv.constant4:
        /*0000*/ 	.dword	_$_str


//--------------------- .text.attn_fwd            --------------------------
	.section	.text.attn_fwd,"ax",@progbits
	.align	128
        .global         attn_fwd
        .type           attn_fwd,@function
        .size           attn_fwd,(.L_x_3 - attn_fwd)
        .other          attn_fwd,@"STO_CUDA_ENTRY STV_DEFAULT"
attn_fwd:
.text.attn_fwd:
[----:B------:R-:W0:Y:S01]  /*0000*/  LDC R1, c[0x0][0x28] ;  /* 0x00000a00ff017b82 */ /* 0x000e220000000800 */
[----:B------:R-:W1:Y:S07]  /*0010*/  S2R R101, SR_TID.X ;  /* 0x0000000000657919 */ /* 0x000e6e0000002100 */
[----:B------:R-:W2:Y:S01]  /*0020*/  S2UR UR7, SR_CTAID.Y ;  /* 0x00000000000779c3 */ /* 0x000ea20000002600 */
[----:B------:R-:W-:Y:S01]  /*0030*/  ULDC.64 UR4, c[0x0][0x240] ;  /* 0x0000900000047ab9 */ /* 0x000fe20000000a00 */
[----:B------:R-:W-:Y:S01]  /*0040*/  ULDC.64 UR10, c[0x0][0x208] ;  /* 0x00008200000a7ab9 */ /* 0x000fe20000000a00 */
[----:B------:R-:W3:Y:S01]  /*0050*/  S2R R3, SR_CTAID.X ;  /* 0x0000000000037919 */ /* 0x000ee20000002500 */
[----:B0-----:R-:W-:-:S04]  /*0060*/  VIADD R1, R1, 0xfffffdb0 ;  /* 0xfffffdb001017836 */ /* 0x001fc80000000000 */
[----:B------:R-:W0:Y:S08]  /*0070*/  LDC R21, c[0x0][0x248] ;  /* 0x00009200ff157b82 */ /* 0x000e300000000800 */
[----:B------:R-:W4:Y:S01]  /*0080*/  LDC.64 R72, c[0x0][0x210] ;  /* 0x00008400ff487b82 */ /* 0x000f220000000a00 */
[----:B--2---:R-:W-:-:S04]  /*0090*/  UIMAD UR4, UR7, UR4, URZ ;  /* 0x00000004070472a4 */ /* 0x004fc8000f8e023f */
[----:B------:R-:W-:Y:S01]  /*00a0*/  USHF.L.U32 UR6, UR4, 0x1, URZ ;  /* 0x0000000104067899 */ /* 0x000fe2000800063f */
[----:B-1----:R-:W-:Y:S02]  /*00b0*/  LOP3.LUT R0, R101, 0x1f, RZ, 0xc0, !PT ;  /* 0x0000001f65007812 */ /* 0x002fe400078ec0ff */
[----:B------:R-:W-:-:S03]  /*00c0*/  SHF.R.U32.HI R2, RZ, 0x5, R101 ;  /* 0x00000005ff027819 */ /* 0x000fc60000011665 */
[----:B---3--:R-:W-:Y:S01]  /*00d0*/  IMAD R4, R3, 0x20, R0 ;  /* 0x0000002003047824 */ /* 0x008fe200078e0200 */
[----:B------:R-:W-:-:S03]  /*00e0*/  SGXT.U32 R2, R2, 0x2 ;  /* 0x000000020202781a */ /* 0x000fc60000000000 */
[----:B------:R-:W-:Y:S01]  /*00f0*/  IMAD R0, R4, UR5, RZ ;  /* 0x0000000504007c24 */ /* 0x000fe2000f8e02ff */
[----:B------:R-:W-:Y:S01]  /*0100*/  UIMAD.WIDE UR4, UR4, 0x2, URZ ;  /* 0x00000002040478a5 */ /* 0x000fe2000f8e023f */
[----:B0-----:R-:W-:Y:S02]  /*0110*/  IMAD R4, R2, R21, RZ ;  /* 0x0000001502047224 */ /* 0x001fe400078e02ff */
[C---:B------:R-:W-:Y:S02]  /*0120*/  IMAD.SHL.U32 R3, R0.reuse, 0x2, RZ ;  /* 0x0000000200037824 */ /* 0x040fe400078e00ff */
[----:B------:R-:W-:Y:S01]  /*0130*/  IMAD.HI R0, R0, 0x2, RZ ;  /* 0x0000000200007827 */ /* 0x000fe200078e02ff */
[----:B------:R-:W-:Y:S02]  /*0140*/  LEA R5, R21, R4, 0x2 ;  /* 0x0000000415057211 */ /* 0x000fe400078e10ff */
[----:B----4-:R-:W-:-:S03]  /*0150*/  IADD3 R71, P0, P1, R3, UR6, R72 ;  /* 0x0000000603477c10 */ /* 0x010fc6000f91e048 */
[C---:B------:R-:W-:Y:S01]  /*0160*/  IMAD R7, R21.reuse, 0x4, R5 ;  /* 0x0000000415077824 */ /* 0x040fe200078e0205 */
[----:B------:R-:W-:Y:S02]  /*0170*/  IADD3.X R73, R0, UR5, R73, P0, P1 ;  /* 0x0000000500497c10 */ /* 0x000fe400087e2449 */
[CC--:B------:R-:W-:Y:S01]  /*0180*/  LEA R2, P0, R4.reuse, R71.reuse, 0x1 ;  /* 0x0000004704027211 */ /* 0x0c0fe200078008ff */
[----:B------:R-:W-:Y:S01]  /*0190*/  IMAD R0, R21, 0x4, R7 ;  /* 0x0000000415007824 */ /* 0x000fe200078e0207 */
[----:B------:R-:W-:Y:S02]  /*01a0*/  LEA R6, P1, R7, R71, 0x1 ;  /* 0x0000004707067211 */ /* 0x000fe400078208ff */
[----:B------:R-:W-:Y:S02]  /*01b0*/  LEA.HI.X.SX32 R3, R4, R73, 0x1, P0 ;  /* 0x0000004904037211 */ /* 0x000fe400000f0eff */
[----:B------:R-:W-:Y:S01]  /*01c0*/  LEA R4, P0, R5, R71, 0x1 ;  /* 0x0000004705047211 */ /* 0x000fe200078008ff */
[----:B------:R-:W-:Y:S01]  /*01d0*/  IMAD R11, R21, 0x4, R0 ;  /* 0x00000004150b7824 */ /* 0x000fe200078e0200 */
[-C--:B------:R-:W-:Y:S01]  /*01e0*/  LEA.HI.X.SX32 R7, R7, R73.reuse, 0x1, P1 ;  /* 0x0000004907077211 */ /* 0x080fe200008f0eff */
[----:B------:R0:W2:Y:S01]  /*01f0*/  LDG.E.U16 R23, desc[UR10][R2.64] ;  /* 0x0000000a02177981 */ /* 0x0000a2000c1e1500 */
[----:B------:R-:W-:-:S02]  /*0200*/  LEA.HI.X.SX32 R5, R5, R73, 0x1, P0 ;  /* 0x0000004905057211 */ /* 0x000fc400000f0eff */
[C---:B------:R-:W-:Y:S01]  /*0210*/  LEA R8, P0, R0.reuse, R71, 0x1 ;  /* 0x0000004700087211 */ /* 0x040fe200078008ff */
[----:B------:R1:W3:Y:S03]  /*0220*/  LDG.E.U16 R27, desc[UR10][R6.64] ;  /* 0x0000000a061b7981 */ /* 0x0002e6000c1e1500 */
[----:B------:R-:W-:Y:S01]  /*0230*/  LEA.HI.X.SX32 R9, R0, R73, 0x1, P0 ;  /* 0x0000004900097211 */ /* 0x000fe200000f0eff */
[----:B------:R4:W5:Y:S01]  /*0240*/  LDG.E.U16 R25, desc[UR10][R4.64] ;  /* 0x0000000a04197981 */ /* 0x000962000c1e1500 */
[----:B------:R-:W-:Y:S02]  /*0250*/  LEA R0, R21, R11, 0x2 ;  /* 0x0000000b15007211 */ /* 0x000fe400078e10ff */
[----:B------:R-:W-:Y:S01]  /*0260*/  LEA R10, P0, R11, R71, 0x1 ;  /* 0x000000470b0a7211 */ /* 0x000fe200078008ff */
[----:B------:R4:W5:Y:S02]  /*0270*/  LDG.E.U16 R29, desc[UR10][R8.64] ;  /* 0x0000000a081d7981 */ /* 0x000964000c1e1500 */
[----:B------:R-:W-:Y:S01]  /*0280*/  IMAD R13, R21, 0x4, R0 ;  /* 0x00000004150d7824 */ /* 0x000fe200078e0200 */
[----:B------:R-:W-:-:S02]  /*0290*/  LEA.HI.X.SX32 R11, R11, R73, 0x1, P0 ;  /* 0x000000490b0b7211 */ /* 0x000fc400000f0eff */
[CC--:B0-----:R-:W-:Y:S01]  /*02a0*/  LEA R2, P0, R0.reuse, R71.reuse, 0x1 ;  /* 0x0000004700027211 */ /* 0x0c1fe200078008ff */
[----:B------:R-:W-:Y:S01]  /*02b0*/  IMAD R14, R21, 0x4, R13 ;  /* 0x00000004150e7824 */ /* 0x000fe200078e020d */
[----:B------:R-:W-:Y:S01]  /*02c0*/  LEA R12, P1, R13, R71, 0x1 ;  /* 0x000000470d0c7211 */ /* 0x000fe200078208ff */
[----:B------:R0:W5:Y:S01]  /*02d0*/  LDG.E.U16 R31, desc[UR10][R10.64] ;  /* 0x0000000a0a1f7981 */ /* 0x000162000c1e1500 */
[----:B------:R-:W-:Y:S01]  /*02e0*/  LEA.HI.X.SX32 R3, R0, R73, 0x1, P0 ;  /* 0x0000004900037211 */ /* 0x000fe200000f0eff */
[----:B------:R-:W-:Y:S01]  /*02f0*/  IMAD R0, R21, 0x4, R14 ;  /* 0x0000000415007824 */ /* 0x000fe200078e020e */
[C---:B-1----:R-:W-:Y:S02]  /*0300*/  LEA R6, P0, R14.reuse, R71, 0x1 ;  /* 0x000000470e067211 */ /* 0x042fe400078008ff */
[-C--:B------:R-:W-:Y:S01]  /*0310*/  LEA.HI.X.SX32 R13, R13, R73.reuse, 0x1, P1 ;  /* 0x000000490d0d7211 */ /* 0x080fe200008f0eff */
[----:B------:R1:W5:Y:S01]  /*0320*/  LDG.E.U16 R33, desc[UR10][R2.64] ;  /* 0x0000000a02217981 */ /* 0x000362000c1e1500 */
[----:B------:R-:W-:-:S02]  /*0330*/  LEA.HI.X.SX32 R7, R14, R73, 0x1, P0 ;  /* 0x000000490e077211 */ /* 0x000fc400000f0eff */
[C---:B----4-:R-:W-:Y:S01]  /*0340*/  LEA R4, P0, R0.reuse, R71, 0x1 ;  /* 0x0000004700047211 */ /* 0x050fe200078008ff */
[----:B------:R-:W4:Y:S01]  /*0350*/  LDG.E.U16 R35, desc[UR10][R12.64] ;  /* 0x0000000a0c237981 */ /* 0x000f22000c1e1500 */
[C---:B------:R-:W-:Y:S02]  /*0360*/  LEA R9, R21.reuse, R0, 0x2 ;  /* 0x0000000015097211 */ /* 0x040fe400078e10ff */
[----:B------:R-:W-:Y:S01]  /*0370*/  LEA.HI.X.SX32 R5, R0, R73, 0x1, P0 ;  /* 0x0000004900057211 */ /* 0x000fe200000f0eff */
[----:B------:R1:W4:Y:S02]  /*0380*/  LDG.E.U16 R37, desc[UR10][R6.64] ;  /* 0x0000000a06257981 */ /* 0x000324000c1e1500 */
[----:B------:R-:W-:Y:S01]  /*0390*/  IMAD R0, R21, 0x4, R9 ;  /* 0x0000000415007824 */ /* 0x000fe200078e0209 */
[-C--:B------:R-:W-:Y:S01]  /*03a0*/  LEA R8, P0, R9, R71.reuse, 0x1 ;  /* 0x0000004709087211 */ /* 0x080fe200078008ff */
[----:B------:R1:W4:Y:S02]  /*03b0*/  LDG.E.U16 R39, desc[UR10][R4.64] ;  /* 0x0000000a04277981 */ /* 0x000324000c1e1500 */
[----:B------:R-:W-:Y:S01]  /*03c0*/  IMAD R14, R21, 0x4, R0 ;  /* 0x00000004150e7824 */ /* 0x000fe200078e0200 */
[----:B0-----:R-:W-:-:S02]  /*03d0*/  LEA R10, P1, R0, R71, 0x1 ;  /* 0x00000047000a7211 */ /* 0x001fc400078208ff */
[-C--:B------:R-:W-:Y:S02]  /*03e0*/  LEA.HI.X.SX32 R9, R9, R73.reuse, 0x1, P0 ;  /* 0x0000004909097211 */ /* 0x080fe400000f0eff */
[----:B------:R-:W-:Y:S01]  /*03f0*/  LEA.HI.X.SX32 R11, R0, R73, 0x1, P1 ;  /* 0x00000049000b7211 */ /* 0x000fe200008f0eff */
[----:B------:R-:W-:Y:S01]  /*0400*/  IMAD R0, R21, 0x4, R14 ;  /* 0x0000000415007824 */ /* 0x000fe200078e020e */
[C---:B-1----:R-:W-:Y:S01]  /*0410*/  LEA R2, P0, R14.reuse, R71, 0x1 ;  /* 0x000000470e027211 */ /* 0x042fe200078008ff */
[----:B------:R0:W4:Y:S03]  /*0420*/  LDG.E.U16 R41, desc[UR10][R8.64] ;  /* 0x0000000a08297981 */ /* 0x000126000c1e1500 */
[----:B------:R-:W-:Y:S01]  /*0430*/  LEA.HI.X.SX32 R3, R14, R73, 0x1, P0 ;  /* 0x000000490e037211 */ /* 0x000fe200000f0eff */
[----:B------:R1:W4:Y:S01]  /*0440*/  LDG.E.U16 R43, desc[UR10][R10.64] ;  /* 0x0000000a0a2b7981 */ /* 0x000322000c1e1500 */
[----:B------:R-:W-:-:S02]  /*0450*/  LEA R6, P0, R0, R71, 0x1 ;  /* 0x0000004700067211 */ /* 0x000fc400078008ff */
[----:B------:R-:W-:Y:S01]  /*0460*/  LEA R13, R21, R0, 0x2 ;  /* 0x00000000150d7211 */ /* 0x000fe200078e10ff */
[----:B------:R1:W4:Y:S01]  /*0470*/  LDG.E.U16 R45, desc[UR10][R2.64] ;  /* 0x0000000a022d7981 */ /* 0x000322000c1e1500 */
[----:B------:R-:W-:-:S03]  /*0480*/  LEA.HI.X.SX32 R7, R0, R73, 0x1, P0 ;  /* 0x0000004900077211 */ /* 0x000fc600000f0eff */
[----:B------:R-:W-:Y:S01]  /*0490*/  IMAD R0, R21, 0x4, R13 ;  /* 0x0000000415007824 */ /* 0x000fe200078e020d */
[-C--:B------:R-:W-:Y:S01]  /*04a0*/  LEA R4, P0, R13, R71.reuse, 0x1 ;  /* 0x000000470d047211 */ /* 0x080fe200078008ff */
[----:B------:R1:W4:Y:S02]  /*04b0*/  LDG.E.U16 R47, desc[UR10][R6.64] ;  /* 0x0000000a062f7981 */ /* 0x000324000c1e1500 */
[----:B------:R-:W-:Y:S01]  /*04c0*/  IMAD R14, R21, 0x4, R0 ;  /* 0x00000004150e7824 */ /* 0x000fe200078e0200 */
[C---:B------:R-:W-:Y:S02]  /*04d0*/  LEA R12, P1, R0.reuse, R71, 0x1 ;  /* 0x00000047000c7211 */ /* 0x040fe400078208ff */
[-C--:B------:R-:W-:Y:S02]  /*04e0*/  LEA.HI.X.SX32 R5, R13, R73.reuse, 0x1, P0 ;  /* 0x000000490d057211 */ /* 0x080fe400000f0eff */
[----:B------:R-:W-:Y:S01]  /*04f0*/  LEA.HI.X.SX32 R13, R0, R73, 0x1, P1 ;  /* 0x00000049000d7211 */ /* 0x000fe200008f0eff */
[C---:B------:R-:W-:Y:S01]  /*0500*/  IMAD R0, R21.reuse, 0x4, R14 ;  /* 0x0000000415007824 */ /* 0x040fe200078e020e */
[C---:B0-----:R-:W-:Y:S01]  /*0510*/  LEA R8, P0, R14.reuse, R71, 0x1 ;  /* 0x000000470e087211 */ /* 0x041fe200078008ff */
[----:B------:R0:W4:Y:S03]  /*0520*/  LDG.E.U16 R49, desc[UR10][R4.64] ;  /* 0x0000000a04317981 */ /* 0x000126000c1e1500 */
[----:B-1----:R-:W-:Y:S01]  /*0530*/  LEA R10, R21, R0, 0x2 ;  /* 0x00000000150a7211 */ /* 0x002fe200078e10ff */
[----:B------:R1:W4:Y:S01]  /*0540*/  LDG.E.U16 R51, desc[UR10][R12.64] ;  /* 0x0000000a0c337981 */ /* 0x000322000c1e1500 */
[----:B------:R-:W-:-:S02]  /*0550*/  LEA.HI.X.SX32 R9, R14, R73, 0x1, P0 ;  /* 0x000000490e097211 */ /* 0x000fc400000f0eff */
[C---:B------:R-:W-:Y:S01]  /*0560*/  LEA R2, P0, R0.reuse, R71, 0x1 ;  /* 0x0000004700027211 */ /* 0x040fe200078008ff */
[C---:B------:R-:W-:Y:S02]  /*0570*/  IMAD R11, R21.reuse, 0x4, R10 ;  /* 0x00000004150b7824 */ /* 0x040fe400078e020a */
[----:B------:R1:W4:Y:S01]  /*0580*/  LDG.E.U16 R53, desc[UR10][R8.64] ;  /* 0x0000000a08357981 */ /* 0x000322000c1e1500 */
[----:B------:R-:W-:Y:S01]  /*0590*/  LEA.HI.X.SX32 R3, R0, R73, 0x1, P0 ;  /* 0x0000004900037211 */ /* 0x000fe200000f0eff */
[----:B------:R-:W-:Y:S01]  /*05a0*/  IMAD R0, R21, 0x4, R11 ;  /* 0x0000000415007824 */ /* 0x000fe200078e020b */
[----:B------:R-:W-:-:S03]  /*05b0*/  LEA R6, P0, R10, R71, 0x1 ;  /* 0x000000470a067211 */ /* 0x000fc600078008ff */
[----:B------:R-:W-:Y:S01]  /*05c0*/  IMAD R14, R21, 0x4, R0 ;  /* 0x00000004150e7824 */ /* 0x000fe200078e0200 */
[----:B0-----:R-:W-:Y:S01]  /*05d0*/  LEA R4, P1, R11, R71, 0x1 ;  /* 0x000000470b047211 */ /* 0x001fe200078208ff */
[----:B------:R0:W4:Y:S01]  /*05e0*/  LDG.E.U16 R55, desc[UR10][R2.64] ;  /* 0x0000000a02377981 */ /* 0x000122000c1e1500 */
[----:B------:R-:W-:Y:S02]  /*05f0*/  LEA.HI.X.SX32 R7, R10, R73, 0x1, P0 ;  /* 0x000000490a077211 */ /* 0x000fe400000f0eff */
[----:B------:R-:W-:Y:S02]  /*0600*/  LEA R15, R21, R14, 0x2 ;  /* 0x0000000e150f7211 */ /* 0x000fe400078e10ff */
[C---:B------:R-:W-:Y:S01]  /*0610*/  LEA R10, P0, R0.reuse, R71, 0x1 ;  /* 0x00000047000a7211 */ /* 0x040fe200078008ff */
[----:B------:R0:W4:Y:S01]  /*0620*/  LDG.E.U16 R57, desc[UR10][R6.64] ;  /* 0x0000000a06397981 */ /* 0x000122000c1e1500 */
[-C--:B------:R-:W-:Y:S01]  /*0630*/  LEA.HI.X.SX32 R5, R11, R73.reuse, 0x1, P1 ;  /* 0x000000490b057211 */ /* 0x080fe200008f0eff */
[----:B-1----:R-:W-:Y:S01]  /*0640*/  IMAD R13, R21, 0x4, R15 ;  /* 0x00000004150d7824 */ /* 0x002fe200078e020f */
[----:B------:R-:W-:-:S02]  /*0650*/  LEA.HI.X.SX32 R11, R0, R73, 0x1, P0 ;  /* 0x00000049000b7211 */ /* 0x000fc400000f0eff */
[C---:B------:R-:W-:Y:S01]  /*0660*/  LEA R8, P0, R14.reuse, R71, 0x1 ;  /* 0x000000470e087211 */ /* 0x040fe200078008ff */
[C---:B------:R-:W-:Y:S01]  /*0670*/  IMAD R0, R21.reuse, 0x4, R13 ;  /* 0x0000000415007824 */ /* 0x040fe200078e020d */
[----:B------:R1:W4:Y:S02]  /*0680*/  LDG.E.U16 R59, desc[UR10][R4.64] ;  /* 0x0000000a043b7981 */ /* 0x000324000c1e1500 */
[----:B------:R-:W-:Y:S01]  /*0690*/  LEA.HI.X.SX32 R9, R14, R73, 0x1, P0 ;  /* 0x000000490e097211 */ /* 0x000fe200000f0eff */
[----:B------:R-:W-:Y:S01]  /*06a0*/  IMAD R14, R21, 0x4, R0 ;  /* 0x00000004150e7824 */ /* 0x000fe200078e0200 */
[----:B0-----:R-:W-:Y:S01]  /*06b0*/  LEA R2, P0, R15, R71, 0x1 ;  /* 0x000000470f027211 */ /* 0x001fe200078008ff */
[----:B------:R0:W4:Y:S03]  /*06c0*/  LDG.E.U16 R61, desc[UR10][R10.64] ;  /* 0x0000000a0a3d7981 */ /* 0x000126000c1e1500 */
[----:B------:R-:W-:Y:S01]  /*06d0*/  LEA R18, R21, R14, 0x2 ;  /* 0x0000000e15127211 */ /* 0x000fe200078e10ff */
[----:B------:R0:W4:Y:S01]  /*06e0*/  LDG.E.U16 R63, desc[UR10][R8.64] ;  /* 0x0000000a083f7981 */ /* 0x000122000c1e1500 */
[----:B------:R-:W-:-:S03]  /*06f0*/  LEA.HI.X.SX32 R3, R15, R73, 0x1, P0 ;  /* 0x000000490f037211 */ /* 0x000fc600000f0eff */
[C---:B------:R-:W-:Y:S01]  /*0700*/  IMAD R15, R21.reuse, 0x4, R18 ;  /* 0x00000004150f7824 */ /* 0x040fe200078e0212 */
[----:B------:R-:W-:Y:S01]  /*0710*/  LEA R6, P0, R14, R71, 0x1 ;  /* 0x000000470e067211 */ /* 0x000fe200078008ff */
[----:B------:R0:W4:Y:S02]  /*0720*/  LDG.E.U16 R65, desc[UR10][R2.64] ;  /* 0x0000000a02417981 */ /* 0x000124000c1e1500 */
[----:B------:R-:W-:-:S04]  /*0730*/  IMAD R19, R21, 0x4, R15 ;  /* 0x0000000415137824 */ /* 0x000fc800078e020f */
[----:B-1----:R-:W-:Y:S01]  /*0740*/  IMAD R5, R21, 0x4, R19 ;  /* 0x0000000415057824 */ /* 0x002fe200078e0213 */
[----:B------:R-:W-:Y:S02]  /*0750*/  LEA R12, P1, R13, R71, 0x1 ;  /* 0x000000470d0c7211 */ /* 0x000fe400078208ff */
[----:B------:R-:W-:Y:S02]  /*0760*/  LEA.HI.X.SX32 R7, R14, R73, 0x1, P0 ;  /* 0x000000490e077211 */ /* 0x000fe400000f0eff */
[----:B0-----:R-:W-:Y:S02]  /*0770*/  LEA R10, P0, R15, R71, 0x1 ;  /* 0x000000470f0a7211 */ /* 0x001fe400078008ff */
[----:B------:R-:W-:Y:S01]  /*0780*/  LEA R20, R21, R5, 0x2 ;  /* 0x0000000515147211 */ /* 0x000fe200078e10ff */
[----:B------:R0:W4:Y:S01]  /*0790*/  LDG.E.U16 R67, desc[UR10][R6.64] ;  /* 0x0000000a06437981 */ /* 0x000122000c1e1500 */
[-C--:B------:R-:W-:Y:S02]  /*07a0*/  LEA.HI.X.SX32 R13, R13, R73.reuse, 0x1, P1 ;  /* 0x000000490d0d7211 */ /* 0x080fe400008f0eff */
[----:B------:R-:W-:Y:S01]  /*07b0*/  LEA.HI.X.SX32 R11, R15, R73, 0x1, P0 ;  /* 0x000000490f0b7211 */ /* 0x000fe200000f0eff */
[----:B------:R-:W-:Y:S01]  /*07c0*/  IMAD R14, R21, 0x4, R20 ;  /* 0x00000004150e7824 */ /* 0x000fe200078e0214 */
[----:B------:R-:W-:-:S02]  /*07d0*/  LEA R8, P1, R5, R71, 0x1 ;  /* 0x0000004705087211 */ /* 0x000fc400078208ff */
[C---:B------:R-:W-:Y:S01]  /*07e0*/  LEA R4, P0, R0.reuse, R71, 0x1 ;  /* 0x0000004700047211 */ /* 0x040fe200078008ff */
[----:B------:R1:W4:Y:S01]  /*07f0*/  LDG.E.U16 R69, desc[UR10][R10.64] ;  /* 0x0000000a0a457981 */ /* 0x000322000c1e1500 */
[-C--:B------:R-:W-:Y:S02]  /*0800*/  LEA.HI.X.SX32 R9, R5, R73.reuse, 0x1, P1 ;  /* 0x0000004905097211 */ /* 0x080fe400008f0eff */
[----:B------:R-:W-:Y:S01]  /*0810*/  LEA.HI.X.SX32 R5, R0, R73, 0x1, P0 ;  /* 0x0000004900057211 */ /* 0x000fe200000f0eff */
[----:B------:R-:W-:Y:S01]  /*0820*/  IMAD R21, R21, 0x4, R14 ;  /* 0x0000000415157824 */ /* 0x000fe200078e020e */
[-C--:B------:R-:W-:Y:S01]  /*0830*/  LEA R16, P2, R14, R71.reuse, 0x1 ;  /* 0x000000470e107211 */ /* 0x080fe200078408ff */
[----:B------:R-:W4:Y:S01]  /*0840*/  LDG.E.U16 R13, desc[UR10][R12.64] ;  /* 0x0000000a0c0d7981 */ /* 0x000f22000c1e1500 */
[-C--:B------:R-:W-:Y:S01]  /*0850*/  LEA R2, P0, R18, R71.reuse, 0x1 ;  /* 0x0000004712027211 */ /* 0x080fe200078008ff */
[----:B------:R-:W1:Y:S01]  /*0860*/  LDC R0, c[0x0][0x280] ;  /* 0x0000a000ff007b82 */ /* 0x000e620000000800 */
[----:B0-----:R-:W-:Y:S01]  /*0870*/  LEA R6, P1, R19, R71, 0x1 ;  /* 0x0000004713067211 */ /* 0x001fe200078208ff */
[----:B------:R-:W4:Y:S01]  /*0880*/  LDG.E.U16 R9, desc[UR10][R8.64] ;  /* 0x0000000a08097981 */ /* 0x000f22000c1e1500 */
[----:B------:R-:W-:-:S02]  /*0890*/  LEA.HI.X.SX32 R17, R14, R73, 0x1, P2 ;  /* 0x000000490e117211 */ /* 0x000fc400010f0eff */
[----:B------:R-:W-:Y:S01]  /*08a0*/  LEA.HI.X.SX32 R3, R18, R73, 0x1, P0 ;  /* 0x0000004912037211 */ /* 0x000fe200000f0eff */
[----:B------:R-:W4:Y:S01]  /*08b0*/  LDG.E.U16 R5, desc[UR10][R4.64] ;  /* 0x0000000a04057981 */ /* 0x000f22000c1e1500 */
[C---:B------:R-:W-:Y:S02]  /*08c0*/  LEA R14, P0, R20.reuse, R71, 0x1 ;  /* 0x00000047140e7211 */ /* 0x040fe400078008ff */
[----:B------:R-:W-:Y:S01]  /*08d0*/  LEA.HI.X.SX32 R7, R19, R73, 0x1, P1 ;  /* 0x0000004913077211 */ /* 0x000fe200008f0eff */
[----:B------:R0:W4:Y:S01]  /*08e0*/  LDG.E.U16 R17, desc[UR10][R16.64] ;  /* 0x0000000a10117981 */ /* 0x000122000c1e1500 */
[C---:B-1----:R-:W-:Y:S02]  /*08f0*/  LEA R10, P1, R21.reuse, R71, 0x1 ;  /* 0x00000047150a7211 */ /* 0x042fe400078208ff */
[-C--:B------:R-:W-:Y:S01]  /*0900*/  LEA.HI.X.SX32 R15, R20, R73.reuse, 0x1, P0 ;  /* 0x00000049140f7211 */ /* 0x080fe200000f0eff */
[----:B------:R-:W4:Y:S01]  /*0910*/  LDG.E.U16 R3, desc[UR10][R2.64] ;  /* 0x0000000a02037981 */ /* 0x000f22000c1e1500 */
[----:B------:R-:W-:-:S03]  /*0920*/  LEA.HI.X.SX32 R11, R21, R73, 0x1, P1 ;  /* 0x00000049150b7211 */ /* 0x000fc600008f0eff */
[----:B------:R-:W4:Y:S04]  /*0930*/  LDG.E.U16 R19, desc[UR10][R6.64] ;  /* 0x0000000a06137981 */ /* 0x000f28000c1e1500 */
[----:B------:R-:W4:Y:S04]  /*0940*/  LDG.E.U16 R15, desc[UR10][R14.64] ;  /* 0x0000000a0e0f7981 */ /* 0x000f28000c1e1500 */
[----:B------:R1:W4:Y:S01]  /*0950*/  LDG.E.U16 R21, desc[UR10][R10.64] ;  /* 0x0000000a0a157981 */ /* 0x000322000c1e1500 */
[----:B------:R-:W1:Y:S01]  /*0960*/  S2UR UR6, SR_CgaCtaId ;  /* 0x00000000000679c3 */ /* 0x000e620000008800 */
[----:B0-----:R-:W-:-:S02]  /*0970*/  LOP3.LUT R16, R101, 0x3f, RZ, 0xc0, !PT ;  /* 0x0000003f65107812 */ /* 0x001fc400078ec0ff */
[----:B------:R-:W-:Y:S01]  /*0980*/  SHF.R.S32.HI R12, RZ, 0x6, R101 ;  /* 0x00000006ff0c7819 */ /* 0x000fe20000011465 */
[----:B------:R-:W-:Y:S02]  /*0990*/  UMOV UR4, 0x400 ;  /* 0x0000040000047882 */ /* 0x000fe40000000000 */
[----:B------:R-:W-:Y:S01]  /*09a0*/  IMAD.SHL.U32 R71, R16, 0x2, RZ ;  /* 0x0000000210477824 */ /* 0x000fe200078e00ff */
[----:B------:R-:W-:Y:S02]  /*09b0*/  SGXT R12, R12, 0x1 ;  /* 0x000000010c0c781a */ /* 0x000fe40000000200 */
[----:B------:R-:W-:Y:S02]  /*09c0*/  ISETP.GE.AND P0, PT, R0, 0x1, PT ;  /* 0x000000010000780c */ /* 0x000fe40003f06270 */
[----:B------:R-:W-:-:S04]  /*09d0*/  LOP3.LUT R12, R71, 0x90, R12, 0x78, !PT ;  /* 0x00000090470c7812 */ /* 0x000fc800078e780c */
[----:B------:R-:W-:Y:S01]  /*09e0*/  LOP3.LUT R252, R12, 0x20, RZ, 0x3c, !PT ;  /* 0x000000200cfc7812 */ /* 0x000fe200078e3cff */
[----:B-1----:R-:W-:Y:S01]  /*09f0*/  ULEA UR6, UR6, UR4, 0x18 ;  /* 0x0000000406067291 */ /* 0x002fe2000f8ec03f */
[----:B------:R-:W-:Y:S01]  /*0a00*/  MOV R11, 0x3f800000 ;  /* 0x3f800000000b7802 */ /* 0x000fe20000000f00 */
[----:B------:R-:W-:Y:S01]  /*0a10*/  IMAD.MOV.U32 R10, RZ, RZ, -0x800000 ;  /* 0xff800000ff0a7424 */ /* 0x000fe200078e00ff */
[----:B------:R-:W-:Y:S01]  /*0a20*/  MOV R7, 0xff800000 ;  /* 0xff80000000077802 */ /* 0x000fe20000000f00 */
[----:B------:R-:W-:Y:S01]  /*0a30*/  IMAD.MOV.U32 R8, RZ, RZ, -0x800000 ;  /* 0xff800000ff087424 */ /* 0x000fe200078e00ff */
[----:B------:R-:W-:Y:S01]  /*0a40*/  CS2R R132, SRZ ;  /* 0x0000000000847805 */ /* 0x000fe2000001ff00 */
[----:B------:R-:W-:Y:S01]  /*0a50*/  IMAD.MOV.U32 R6, RZ, RZ, 0x3f800000 ;  /* 0x3f800000ff067424 */ /* 0x000fe200078e00ff */
[----:B------:R-:W-:Y:S01]  /*0a60*/  CS2R R134, SRZ ;  /* 0x0000000000867805 */ /* 0x000fe2000001ff00 */
[----:B------:R-:W-:Y:S01]  /*0a70*/  IMAD.MOV.U32 R4, RZ, RZ, 0x3f800000 ;  /* 0x3f800000ff047424 */ /* 0x000fe200078e00ff */
[----:B------:R-:W-:-:S02]  /*0a80*/  CS2R R140, SRZ ;  /* 0x00000000008c7805 */ /* 0x000fc4000001ff00 */
[----:B------:R-:W-:Y:S02]  /*0a90*/  CS2R R142, SRZ ;  /* 0x00000000008e7805 */ /* 0x000fe4000001ff00 */
[----:B------:R-:W-:Y:S02]  /*0aa0*/  CS2R R136, SRZ ;  /* 0x0000000000887805 */ /* 0x000fe4000001ff00 */
[----:B------:R-:W-:Y:S02]  /*0ab0*/  CS2R R138, SRZ ;  /* 0x00000000008a7805 */ /* 0x000fe4000001ff00 */
[----:B------:R-:W-:Y:S02]  /*0ac0*/  CS2R R80, SRZ ;  /* 0x0000000000507805 */ /* 0x000fe4000001ff00 */
[----:B------:R-:W-:Y:S02]  /*0ad0*/  CS2R R82, SRZ ;  /* 0x0000000000527805 */ /* 0x000fe4000001ff00 */
        /* <DEDUP_REMOVED lines=8> */
[C---:B------:R-:W-:Y:S02]  /*0b60*/  LOP3.LUT R112, R101.reuse, 0x7f, RZ, 0xc0, !PT ;  /* 0x0000007f65707812 */ /* 0x040fe400078ec0ff */
[C---:B------:R-:W-:Y:S02]  /*0b70*/  LOP3.LUT R0, R101.reuse, 0x60, RZ, 0xc0, !PT ;  /* 0x0000006065007812 */ /* 0x040fe400078ec0ff */
[----:B------:R-:W-:Y:S01]  /*0b80*/  SHF.L.U32 R2, R101, 0x3, RZ ;  /* 0x0000000365027819 */ /* 0x000fe200000006ff */
[----:B--2---:R-:W-:Y:S04]  /*0b90*/  STS.U16 [R12+UR6+0x4000], R23 ;  /* 0x004000170c007988 */ /* 0x004fe80008000406 */
[----:B---3--:R-:W-:Y:S04]  /*0ba0*/  STS.U16 [R12+UR6+0x4200], R27 ;  /* 0x0042001b0c007988 */ /* 0x008fe80008000406 */
[----:B-----5:R-:W-:Y:S04]  /*0bb0*/  STS.U16 [R12+UR6+0x4400], R31 ;  /* 0x0044001f0c007988 */ /* 0x020fe80008000406 */
[----:B----4-:R-:W-:Y:S04]  /*0bc0*/  STS.U16 [R12+UR6+0x4600], R35 ;  /* 0x004600230c007988 */ /* 0x010fe80008000406 */
[----:B------:R-:W-:Y:S04]  /*0bd0*/  STS.U16 [R12+UR6+0x4800], R39 ;  /* 0x004800270c007988 */ /* 0x000fe80008000406 */
        /* <DEDUP_REMOVED lines=9> */
[----:B------:R0:W-:Y:S04]  /*0c70*/  STS.U16 [R12+UR6+0x5c00], R9 ;  /* 0x005c00090c007988 */ /* 0x0001e80008000406 */
[----:B------:R-:W-:Y:S04]  /*0c80*/  STS.U16 [R12+UR6+0x5e00], R17 ;  /* 0x005e00110c007988 */ /* 0x000fe80008000406 */
[----:B------:R-:W-:Y:S01]  /*0c90*/  STS.U16 [R252+UR6+0x4100], R25 ;  /* 0x00410019fc007988 */ /* 0x000fe20008000406 */
[----:B0-----:R-:W-:-:S03]  /*0ca0*/  IMAD.MOV.U32 R9, RZ, RZ, -0x800000 ;  /* 0xff800000ff097424 */ /* 0x001fc600078e00ff */
        /* <DEDUP_REMOVED lines=11> */
[----:B------:R1:W-:Y:S04]  /*0d60*/  STS.U16 [R252+UR6+0x5900], R3 ;  /* 0x00590003fc007988 */ /* 0x0003e80008000406 */
[----:B------:R1:W-:Y:S04]  /*0d70*/  STS.U16 [R252+UR6+0x5b00], R19 ;  /* 0x005b0013fc007988 */ /* 0x0003e80008000406 */
[----:B------:R1:W-:Y:S01]  /*0d80*/  STS.U16 [R252+UR6+0x5d00], R15 ;  /* 0x005d000ffc007988 */ /* 0x0003e20008000406 */
[----:B0-----:R-:W-:-:S03]  /*0d90*/  IMAD.MOV.U32 R5, RZ, RZ, 0x3f800000 ;  /* 0x3f800000ff057424 */ /* 0x001fc600078e00ff */
[----:B------:R1:W-:Y:S01]  /*0da0*/  STS.U16 [R252+UR6+0x5f00], R21 ;  /* 0x005f0015fc007988 */ /* 0x0003e20008000406 */
[----:B------:R-:W-:Y:S05]  /*0db0*/  @!P0 BRA `(.L_x_0) ;  /* 0x0000005400f48947 */ /* 0x000fea0003800000 */
[----:B------:R-:W0:Y:S01]  /*0dc0*/  LDC R56, c[0x0][0x268] ;  /* 0x00009a00ff387b82 */ /* 0x000e220000000800 */
[----:B-1----:R-:W-:Y:S01]  /*0dd0*/  SHF.R.U32.HI R3, RZ, 0x6, R101 ;  /* 0x00000006ff037819 */ /* 0x002fe20000011665 */
[----:B------:R-:W-:Y:S01]  /*0de0*/  ULDC.64 UR4, c[0x0][0x260] ;  /* 0x0000980000047ab9 */ /* 0x000fe20000000a00 */
[----:B------:R-:W-:Y:S01]  /*0df0*/  LOP3.LUT R2, R2, 0x30, RZ, 0xc0, !PT ;  /* 0x0000003002027812 */ /* 0x000fe200078ec0ff */
[----:B------:R-:W-:Y:S01]  /*0e00*/  IMAD R16, R16, UR5, RZ ;  /* 0x0000000510107c24 */ /* 0x000fe2000f8e02ff */
[----:B------:R-:W-:Y:S01]  /*0e10*/  SGXT.U32 R3, R3, 0x1 ;  /* 0x000000010303781a */ /* 0x000fe20000000000 */
[----:B------:R-:W-:Y:S01]  /*0e20*/  ULDC UR5, c[0x0][0x258] ;  /* 0x0000960000057ab9 */ /* 0x000fe20000000800 */
[C---:B------:R-:W-:Y:S01]  /*0e30*/  SHF.L.U32 R6, R101.reuse, 0x1, RZ ;  /* 0x0000000165067819 */ /* 0x040fe200000006ff */
[----:B------:R-:W1:Y:S01]  /*0e40*/  LDC.64 R4, c[0x0][0x250] ;  /* 0x00009400ff047b82 */ /* 0x000e620000000a00 */
[----:B------:R-:W-:Y:S01]  /*0e50*/  SHF.R.U32.HI R20, RZ, 0x1, R0 ;  /* 0x00000001ff147819 */ /* 0x000fe20000011600 */
[----:B------:R-:W-:Y:S01]  /*0e60*/  UIMAD UR4, UR7, UR4, URZ ;  /* 0x00000004070472a4 */ /* 0x000fe2000f8e023f */
[----:B------:R-:W-:Y:S01]  /*0e70*/  LOP3.LUT R7, R101, 0x10, RZ, 0xc0, !PT ;  /* 0x0000001065077812 */ /* 0x000fe200078ec0ff */
[----:B------:R-:W-:Y:S01]  /*0e80*/  ULDC.64 UR12, c[0x0][0x218] ;  /* 0x00008600000c7ab9 */ /* 0x000fe20000000a00 */
[----:B------:R-:W-:Y:S01]  /*0e90*/  ULDC UR9, c[0x0][0x238] ;  /* 0x00008e0000097ab9 */ /* 0x000fe20000000800 */
[----:B------:R-:W-:-:S02]  /*0ea0*/  USHF.L.U32 UR8, UR4, 0x1, URZ ;  /* 0x0000000104087899 */ /* 0x000fc4000800063f */
[----:B------:R-:W2:Y:S01]  /*0eb0*/  LDC.64 R64, c[0x0][0x220] ;  /* 0x00008800ff407b82 */ /* 0x000ea20000000a00 */
[----:B0-----:R-:W-:Y:S01]  /*0ec0*/  IMAD R8, R3, R56, RZ ;  /* 0x0000003803087224 */ /* 0x001fe200078e02ff */
[----:B------:R-:W-:-:S03]  /*0ed0*/  LOP3.LUT R3, R101, 0x7, RZ, 0xc0, !PT ;  /* 0x0000000765037812 */ /* 0x000fc600078ec0ff */
[C---:B------:R-:W-:Y:S02]  /*0ee0*/  IMAD R10, R56.reuse, 0x2, R8 ;  /* 0x00000002380a7824 */ /* 0x040fe400078e0208 */
[C---:B------:R-:W-:Y:S02]  /*0ef0*/  IMAD R9, R3.reuse, 0x40, R2 ;  /* 0x0000004003097824 */ /* 0x040fe400078e0202 */
[C---:B------:R-:W-:Y:S02]  /*0f00*/  IMAD R11, R56.reuse, 0x2, R10 ;  /* 0x00000002380b7824 */ /* 0x040fe400078e020a */
[----:B------:R-:W-:Y:S01]  /*0f10*/  IMAD R32, R3, 0x4, R0 ;  /* 0x0000000403207824 */ /* 0x000fe200078e0200 */
[----:B------:R-:W-:Y:S01]  /*0f20*/  LOP3.LUT R0, R9, 0x10, R6, 0x78, !PT ;  /* 0x0000001009007812 */ /* 0x000fe200078e7806 */
[----:B------:R-:W-:Y:S02]  /*0f30*/  IMAD R14, R56, 0x2, R11 ;  /* 0x00000002380e7824 */ /* 0x000fe400078e020b */
[----:B------:R-:W-:-:S02]  /*0f40*/  IMAD.SHL.U32 R3, R3, 0x10, RZ ;  /* 0x0000001003037824 */ /* 0x000fc400078e00ff */
[----:B------:R-:W-:Y:S01]  /*0f50*/  IMAD.SHL.U32 R2, R101, 0x80, RZ ;  /* 0x0000008065027824 */ /* 0x000fe200078e00ff */
[----:B------:R-:W-:Y:S01]  /*0f60*/  LEA R15, R56, R14, 0x1 ;  /* 0x0000000e380f7211 */ /* 0x000fe200078e08ff */
[----:B-1----:R-:W-:Y:S01]  /*0f70*/  IMAD R4, R4, UR7, RZ ;  /* 0x0000000704047c24 */ /* 0x002fe2000f8e02ff */
[----:B------:R-:W-:Y:S01]  /*0f80*/  LOP3.LUT R9, R3, 0x30, R6, 0x78, !PT ;  /* 0x0000003003097812 */ /* 0x000fe200078e7806 */
[----:B------:R-:W-:Y:S01]  /*0f90*/  IMAD R233, R5, 0x42, RZ ;  /* 0x0000004205e97824 */ /* 0x000fe200078e02ff */
[----:B------:R-:W-:Y:S01]  /*0fa0*/  LOP3.LUT R13, R3, 0x780, R2, 0xf8, !PT ;  /* 0x00000780030d7812 */ /* 0x000fe200078ef802 */
[----:B------:R-:W-:Y:S01]  /*0fb0*/  IMAD R17, R56, 0x2, R15 ;  /* 0x0000000238117824 */ /* 0x000fe200078e020f */
[----:B------:R-:W-:Y:S01]  /*0fc0*/  LEA R2, R32, R9, 0x6 ;  /* 0x0000000920027211 */ /* 0x000fe200078e30ff */
[C---:B------:R-:W-:Y:S01]  /*0fd0*/  IMAD R3, R7.reuse, 0x20, R0 ;  /* 0x0000002007037824 */ /* 0x040fe200078e0200 */
[----:B------:R-:W-:Y:S01]  /*0fe0*/  LEA R6, R7, R20, 0x2 ;  /* 0x0000001407067211 */ /* 0x000fe200078e10ff */
[----:B------:R-:W-:Y:S01]  /*0ff0*/  IMAD R18, R56, 0x2, R17 ;  /* 0x0000000238127824 */ /* 0x000fe200078e0211 */
[----:B------:R0:W-:Y:S01]  /*1000*/  STL.64 [R1+0x240], R12 ;  /* 0x0002400c01007387 */ /* 0x0001e20000100a00 */
[----:B------:R-:W-:Y:S01]  /*1010*/  IMAD.U32 R0, R32, 0x20, R9 ;  /* 0x0000002020007824 */ /* 0x000fe200078e0009 */
[----:B------:R-:W-:Y:S01]  /*1020*/  SHF.L.U32 R9, R16, 0x1, RZ ;  /* 0x0000000110097819 */ /* 0x000fe200000006ff */
[----:B------:R-:W-:Y:S01]  /*1030*/  IMAD R19, R56, 0x2, R18 ;  /* 0x0000000238137824 */ /* 0x000fe200078e0212 */
[----:B------:R1:W-:Y:S01]  /*1040*/  STL.64 [R1+0x248], R2 ;  /* 0x0002480201007387 */ /* 0x0003e20000100a00 */
[----:B------:R-:W-:Y:S01]  /*1050*/  IMAD R7, R112, UR5, RZ ;  /* 0x0000000570077c24 */ /* 0x000fe2000f8e02ff */
[----:B--2---:R-:W-:Y:S01]  /*1060*/  IADD3 R63, P2, P3, R9, UR8, R64 ;  /* 0x00000008093f7c10 */ /* 0x004fe2000fb5e040 */
[----:B------:R-:W-:Y:S01]  /*1070*/  IMAD.SHL.U32 R20, R4, 0x2, RZ ;  /* 0x0000000204147824 */ /* 0x000fe200078e00ff */
[----:B------:R-:W-:Y:S01]  /*1080*/  LEA R22, R56, R19, 0x1 ;  /* 0x0000001338167211 */ /* 0x000fe200078e08ff */
[C---:B------:R-:W-:Y:S01]  /*1090*/  IMAD.SHL.U32 R21, R7.reuse, 0x2, RZ ;  /* 0x0000000207157824 */ /* 0x040fe200078e00ff */
[----:B------:R-:W-:Y:S01]  /*10a0*/  UIMAD.WIDE UR4, UR4, 0x2, URZ ;  /* 0x00000002040478a5 */ /* 0x000fe2000f8e023f */
[----:B------:R-:W-:-:S03]  /*10b0*/  IMAD.HI R7, R7, 0x2, RZ ;  /* 0x0000000207077827 */ /* 0x000fc600078e02ff */
[----:B------:R-:W-:Y:S01]  /*10c0*/  IADD3 R20, P0, P1, R21, UR12, R20 ;  /* 0x0000000c15147c10 */ /* 0x000fe2000f91e014 */
[----:B------:R-:W-:Y:S02]  /*10d0*/  IMAD R23, R56, 0x2, R22 ;  /* 0x0000000238177824 */ /* 0x000fe400078e0216 */
[----:B------:R-:W-:-:S04]  /*10e0*/  IMAD.HI R4, R4, 0x2, RZ ;  /* 0x0000000204047827 */ /* 0x000fc800078e02ff */
[----:B------:R-:W-:Y:S01]  /*10f0*/  IMAD R24, R56, 0x2, R23 ;  /* 0x0000000238187824 */ /* 0x000fe200078e0217 */
[----:B------:R-:W-:Y:S01]  /*1100*/  IADD3.X R21, R7, UR13, R4, P0, P1 ;  /* 0x0000000d07157c10 */ /* 0x000fe200087e2404 */
[----:B------:R-:W-:Y:S01]  /*1110*/  IMAD.HI R16, R16, 0x2, RZ ;  /* 0x0000000210107827 */ /* 0x000fe200078e02ff */
[-C--:B------:R-:W-:Y:S02]  /*1120*/  LEA R40, P0, R8, R63.reuse, 0x1 ;  /* 0x0000003f08287211 */ /* 0x080fe400078008ff */
[-C--:B------:R-:W-:Y:S01]  /*1130*/  LEA R38, P1, R10, R63.reuse, 0x1 ;  /* 0x0000003f0a267211 */ /* 0x080fe200078208ff */
[----:B------:R-:W-:Y:S01]  /*1140*/  IMAD R25, R56, 0x2, R24 ;  /* 0x0000000238197824 */ /* 0x000fe200078e0218 */
[----:B------:R-:W-:Y:S01]  /*1150*/  IADD3.X R65, R16, UR5, R65, P2, P3 ;  /* 0x0000000510417c10 */ /* 0x000fe200097e6441 */
[----:B------:R-:W-:Y:S01]  /*1160*/  IMAD R229, R5, 0x22, RZ ;  /* 0x0000002205e57824 */ /* 0x000fe200078e02ff */
[----:B------:R-:W-:Y:S01]  /*1170*/  LEA R36, P2, R11, R63, 0x1 ;  /* 0x0000003f0b247211 */ /* 0x000fe200078408ff */
[----:B------:R-:W-:Y:S01]  /*1180*/  IMAD R26, R56, 0x2, R25 ;  /* 0x00000002381a7824 */ /* 0x000fe200078e0219 */
[-C--:B------:R-:W-:Y:S01]  /*1190*/  LEA.HI.X.SX32 R41, R8, R65.reuse, 0x1, P0 ;  /* 0x0000004108297211 */ /* 0x080fe200000f0eff */
[----:B------:R-:W-:Y:S01]  /*11a0*/  IMAD R237, R5, 0x44, RZ ;  /* 0x0000004405ed7824 */ /* 0x000fe200078e02ff */
[-C--:B------:R-:W-:Y:S01]  /*11b0*/  LEA.HI.X.SX32 R37, R11, R65.reuse, 0x1, P2 ;  /* 0x000000410b257211 */ /* 0x080fe200010f0eff */
[C---:B------:R-:W-:Y:S01]  /*11c0*/  IMAD R225, R5.reuse, 0x21, RZ ;  /* 0x0000002105e17824 */ /* 0x040fe200078e02ff */
[----:B------:R-:W-:Y:S01]  /*11d0*/  LEA R27, R56, R26, 0x1 ;  /* 0x0000001a381b7211 */ /* 0x000fe200078e08ff */
[----:B------:R-:W-:Y:S01]  /*11e0*/  STL.64 [R1+0x40], R40 ;  /* 0x0000402801007387 */ /* 0x000fe20000100a00 */
[----:B------:R-:W-:Y:S01]  /*11f0*/  LEA.HI.X.SX32 R39, R10, R65, 0x1, P1 ;  /* 0x000000410a277211 */ /* 0x000fe200008f0eff */
[----:B------:R-:W-:Y:S01]  /*1200*/  IMAD R221, R5, 0x11, RZ ;  /* 0x0000001105dd7824 */ /* 0x000fe200078e02ff */
[-C--:B0-----:R-:W-:Y:S01]  /*1210*/  LEA R12, P1, R15, R63.reuse, 0x1 ;  /* 0x0000003f0f0c7211 */ /* 0x081fe200078208ff */
[C---:B------:R-:W-:Y:S01]  /*1220*/  IMAD R28, R56.reuse, 0x2, R27 ;  /* 0x00000002381c7824 */ /* 0x040fe200078e021b */
[----:B------:R0:W-:Y:S01]  /*1230*/  STL.64 [R1+0x30], R36 ;  /* 0x0000302401007387 */ /* 0x0001e20000100a00 */
[----:B-1----:R-:W-:Y:S01]  /*1240*/  LEA R2, P2, R17, R63, 0x1 ;  /* 0x0000003f11027211 */ /* 0x002fe200078408ff */
[----:B------:R-:W-:Y:S01]  /*1250*/  IMAD R191, R5, 0x24, RZ ;  /* 0x0000002405bf7824 */ /* 0x000fe200078e02ff */
[-C--:B------:R-:W-:Y:S01]  /*1260*/  LEA.HI.X.SX32 R13, R15, R65.reuse, 0x1, P1 ;  /* 0x000000410f0d7211 */ /* 0x080fe200008f0eff */
[----:B------:R-:W-:Y:S01]  /*1270*/  IMAD R29, R56, 0x2, R28 ;  /* 0x00000002381d7824 */ /* 0x000fe200078e021c */
[----:B------:R-:W-:Y:S01]  /*1280*/  STL.64 [R1+0x38], R38 ;  /* 0x0000382601007387 */ /* 0x000fe20000100a00 */
[----:B------:R-:W-:Y:S01]  /*1290*/  LEA.HI.X.SX32 R3, R17, R65, 0x1, P2 ;  /* 0x0000004111037211 */ /* 0x000fe200010f0eff */
[----:B------:R-:W-:-:S02]  /*12a0*/  IMAD R241, R5, 0x46, RZ ;  /* 0x0000004605f17824 */ /* 0x000fc400078e02ff */
[----:B------:R-:W-:Y:S02]  /*12b0*/  IMAD R30, R56, 0x2, R29 ;  /* 0x00000002381e7824 */ /* 0x000fe400078e021d */
[C---:B------:R-:W-:Y:S01]  /*12c0*/  IMAD R201, R5.reuse, 0x12, RZ ;  /* 0x0000001205c97824 */ /* 0x040fe200078e02ff */
[----:B0-----:R-:W-:Y:S01]  /*12d0*/  LEA R36, P0, R14, R63, 0x1 ;  /* 0x0000003f0e247211 */ /* 0x001fe200078008ff */
[----:B------:R-:W-:Y:S02]  /*12e0*/  IMAD R31, R56, 0x2, R30 ;  /* 0x00000002381f7824 */ /* 0x000fe400078e021e */
[C---:B------:R-:W-:Y:S01]  /*12f0*/  IMAD R106, R5.reuse, 0x4e, RZ ;  /* 0x0000004e056a7824 */ /* 0x040fe200078e02ff */
[----:B------:R-:W-:Y:S01]  /*1300*/  LEA.HI.X.SX32 R37, R14, R65, 0x1, P0 ;  /* 0x000000410e257211 */ /* 0x000fe200000f0eff */
[----:B------:R-:W-:Y:S02]  /*1310*/  IMAD R32, R56, 0x2, R31 ;  /* 0x0000000238207824 */ /* 0x000fe400078e021f */
[----:B------:R-:W-:-:S02]  /*1320*/  IMAD R243, R5, 0x48, RZ ;  /* 0x0000004805f37824 */ /* 0x000fc400078e02ff */
[----:B------:R0:W-:Y:S01]  /*1330*/  STL.64 [R1+0x28], R36 ;  /* 0x0000282401007387 */ /* 0x0001e20000100a00 */
[C---:B------:R-:W-:Y:S01]  /*1340*/  LEA R33, R56.reuse, R32, 0x1 ;  /* 0x0000002038217211 */ /* 0x040fe200078e08ff */
[----:B------:R-:W-:Y:S01]  /*1350*/  IMAD R153, R5, 0x26, RZ ;  /* 0x0000002605997824 */ /* 0x000fe200078e02ff */
[----:B------:R-:W-:Y:S01]  /*1360*/  IADD3 R242, P5, R243, R20, RZ ;  /* 0x00000014f3f27210 */ /* 0x000fe20007fbe0ff */
[----:B------:R1:W-:Y:S01]  /*1370*/  STL.64 [R1+0x20], R12 ;  /* 0x0000200c01007387 */ /* 0x0003e20000100a00 */
[C---:B------:R-:W-:Y:S02]  /*1380*/  IMAD R213, R5.reuse, 0x23, RZ ;  /* 0x0000002305d57824 */ /* 0x040fe400078e02ff */
[C---:B------:R-:W-:Y:S01]  /*1390*/  IMAD R34, R56.reuse, 0x2, R33 ;  /* 0x0000000238227824 */ /* 0x040fe200078e0221 */
[----:B------:R2:W-:Y:S01]  /*13a0*/  STL.64 [R1+0x18], R2 ;  /* 0x0000180201007387 */ /* 0x0005e20000100a00 */
[C---:B------:R-:W-:Y:S02]  /*13b0*/  IMAD R245, R5.reuse, 0x4a, RZ ;  /* 0x0000004a05f57824 */ /* 0x040fe400078e02ff */
[----:B------:R-:W-:Y:S01]  /*13c0*/  IMAD R35, R56, 0x2, R34 ;  /* 0x0000000238237824 */ /* 0x000fe200078e0222 */
[----:B0-----:R-:W-:Y:S01]  /*13d0*/  LEA R36, P0, R18, R63, 0x1 ;  /* 0x0000003f12247211 */ /* 0x001fe200078008ff */
[----:B------:R-:W-:-:S02]  /*13e0*/  IMAD R104, R5, 0x4c, RZ ;  /* 0x0000004c05687824 */ /* 0x000fc400078e02ff */
[----:B------:R-:W-:Y:S01]  /*13f0*/  IMAD R9, R56, 0x2, R35 ;  /* 0x0000000238097824 */ /* 0x000fe200078e0223 */
[----:B------:R-:W-:Y:S01]  /*1400*/  LEA.HI.X.SX32 R37, R18, R65, 0x1, P0 ;  /* 0x0000004112257211 */ /* 0x000fe200000f0eff */
[----:B------:R-:W-:Y:S01]  /*1410*/  IMAD R205, R5, 0x9, RZ ;  /* 0x0000000905cd7824 */ /* 0x000fe200078e02ff */
[CC--:B-1----:R-:W-:Y:S01]  /*1420*/  LEA R12, P1, R19.reuse, R63.reuse, 0x1 ;  /* 0x0000003f130c7211 */ /* 0x0c2fe200078208ff */
[----:B------:R-:W-:Y:S01]  /*1430*/  IMAD R4, R56, 0x2, R9 ;  /* 0x0000000238047824 */ /* 0x000fe200078e0209 */
[----:B--2---:R-:W-:Y:S01]  /*1440*/  LEA R2, P2, R22, R63, 0x1 ;  /* 0x0000003f16027211 */ /* 0x004fe200078408ff */
[----:B------:R0:W-:Y:S01]  /*1450*/  STL.64 [R1+0x10], R36 ;  /* 0x0000102401007387 */ /* 0x0001e20000100a00 */
[-C--:B------:R-:W-:Y:S01]  /*1460*/  LEA.HI.X.SX32 R13, R19, R65.reuse, 0x1, P1 ;  /* 0x00000041130d7211 */ /* 0x080fe200008f0eff */
[C---:B------:R-:W-:Y:S01]  /*1470*/  IMAD R145, R5.reuse, 0x27, RZ ;  /* 0x0000002705917824 */ /* 0x040fe200078e02ff */
[----:B------:R-:W-:Y:S01]  /*1480*/  LEA R7, R56, R4, 0x1 ;  /* 0x0000000438077211 */ /* 0x000fe200078e08ff */
[----:B------:R-:W-:Y:S01]  /*1490*/  IMAD R131, R5, 0x28, RZ ;  /* 0x0000002805837824 */ /* 0x000fe200078e02ff */
[----:B------:R-:W-:Y:S01]  /*14a0*/  LEA.HI.X.SX32 R3, R22, R65, 0x1, P2 ;  /* 0x0000004116037211 */ /* 0x000fe200010f0eff */
[----:B------:R-:W-:Y:S01]  /*14b0*/  STL.64 [R1+0x8], R12 ;  /* 0x0000080c01007387 */ /* 0x000fe20000100a00 */
[-C--:B------:R-:W-:Y:S01]  /*14c0*/  LEA R246, P2, R25, R63.reuse, 0x1 ;  /* 0x0000003f19f67211 */ /* 0x080fe200078408ff */
[C---:B------:R-:W-:Y:S01]  /*14d0*/  IMAD R8, R56.reuse, 0x2, R7 ;  /* 0x0000000238087824 */ /* 0x040fe200078e0207 */
[----:B------:R-:W-:Y:S01]  /*14e0*/  LEA R250, P0, R23, R63, 0x1 ;  /* 0x0000003f17fa7211 */ /* 0x000fe200078008ff */
[----:B------:R1:W-:Y:S01]  /*14f0*/  STL.64 [R1], R2 ;  /* 0x0000000201007387 */ /* 0x0003e20000100a00 */
[----:B------:R-:W-:Y:S01]  /*1500*/  LEA.HI.X.SX32 R247, R25, R65, 0x1, P2 ;  /* 0x0000004119f77211 */ /* 0x000fe200010f0eff */
[----:B------:R-:W-:Y:S01]  /*1510*/  IMAD R10, R56, 0x2, R8 ;  /* 0x00000002380a7824 */ /* 0x000fe200078e0208 */
[-C--:B------:R-:W-:Y:S01]  /*1520*/  LEA R248, P1, R24, R63.reuse, 0x1 ;  /* 0x0000003f18f87211 */ /* 0x080fe200078208ff */
[----:B------:R-:W-:Y:S01]  /*1530*/  IMAD R155, R5, 0x13, RZ ;  /* 0x00000013059b7824 */ /* 0x000fe200078e02ff */
[----:B------:R-:W-:Y:S01]  /*1540*/  LEA R230, P2, R28, R63, 0x1 ;  /* 0x0000003f1ce67211 */ /* 0x000fe200078408ff */
[----:B------:R-:W-:Y:S01]  /*1550*/  IMAD R11, R56, 0x2, R10 ;  /* 0x00000002380b7824 */ /* 0x000fe200078e020a */
[-C--:B------:R-:W-:Y:S01]  /*1560*/  LEA.HI.X.SX32 R251, R23, R65.reuse, 0x1, P0 ;  /* 0x0000004117fb7211 */ /* 0x080fe200000f0eff */
[C---:B------:R-:W-:Y:S01]  /*1570*/  IMAD R187, R5.reuse, 0x25, RZ ;  /* 0x0000002505bb7824 */ /* 0x040fe200078e02ff */
[----:B------:R-:W-:Y:S01]  /*1580*/  LEA.HI.X.SX32 R249, R24, R65, 0x1, P1 ;  /* 0x0000004118f97211 */ /* 0x000fe200008f0eff */
[C---:B------:R-:W-:Y:S01]  /*1590*/  IMAD R137, R5.reuse, 0xa, RZ ;  /* 0x0000000a05897824 */ /* 0x040fe200078e02ff */
[----:B------:R-:W-:Y:S01]  /*15a0*/  LEA R14, R56, R11, 0x1 ;  /* 0x0000000b380e7211 */ /* 0x000fe200078e08ff */
[C---:B------:R-:W-:Y:S01]  /*15b0*/  IMAD R195, R5.reuse, 0x54, RZ ;  /* 0x0000005405c37824 */ /* 0x040fe200078e02ff */
[----:B------:R-:W-:Y:S01]  /*15c0*/  LEA.HI.X.SX32 R231, R28, R65, 0x1, P2 ;  /* 0x000000411ce77211 */ /* 0x000fe200010f0eff */
[----:B------:R-:W-:Y:S01]  /*15d0*/  IMAD R135, R5, 0x14, RZ ;  /* 0x0000001405877824 */ /* 0x000fe200078e02ff */
[-C--:B------:R-:W-:Y:S01]  /*15e0*/  LEA R238, P0, R26, R63.reuse, 0x1 ;  /* 0x0000003f1aee7211 */ /* 0x080fe200078008ff */
[C---:B------:R-:W-:Y:S01]  /*15f0*/  IMAD R15, R56.reuse, 0x2, R14 ;  /* 0x00000002380f7824 */ /* 0x040fe200078e020e */
[-C--:B------:R-:W-:Y:S01]  /*1600*/  LEA R234, P1, R27, R63.reuse, 0x1 ;  /* 0x0000003f1bea7211 */ /* 0x080fe200078208ff */
[----:B------:R-:W-:Y:S01]  /*1610*/  IMAD R217, R5, 0x50, RZ ;  /* 0x0000005005d97824 */ /* 0x000fe200078e02ff */
[----:B------:R-:W-:Y:S01]  /*1620*/  LEA R218, P2, R31, R63, 0x1 ;  /* 0x0000003f1fda7211 */ /* 0x000fe200078408ff */
[----:B------:R-:W-:Y:S01]  /*1630*/  IMAD R16, R56, 0x2, R15 ;  /* 0x0000000238107824 */ /* 0x000fe200078e020f */
[-C--:B------:R-:W-:Y:S01]  /*1640*/  LEA.HI.X.SX32 R239, R26, R65.reuse, 0x1, P0 ;  /* 0x000000411aef7211 */ /* 0x080fe200000f0eff */
[----:B------:R-:W-:Y:S01]  /*1650*/  IMAD R123, R5, 0x2a, RZ ;  /* 0x0000002a057b7824 */ /* 0x000fe200078e02ff */
[-C--:B------:R-:W-:Y:S01]  /*1660*/  LEA.HI.X.SX32 R235, R27, R65.reuse, 0x1, P1 ;  /* 0x000000411beb7211 */ /* 0x080fe200008f0eff */
[C---:B------:R-:W-:Y:S01]  /*1670*/  IMAD R17, R56.reuse, 0x2, R16 ;  /* 0x0000000238117824 */ /* 0x040fe200078e0210 */
[----:B------:R-:W-:Y:S01]  /*1680*/  LEA.HI.X.SX32 R219, R31, R65, 0x1, P2 ;  /* 0x000000411fdb7211 */ /* 0x000fe200010f0eff */
[----:B------:R-:W-:Y:S01]  /*1690*/  IMAD R141, R5, 0x5, RZ ;  /* 0x00000005058d7824 */ /* 0x000fe200078e02ff */
[----:B------:R-:W-:Y:S01]  /*16a0*/  LEA R226, P0, R29, R63, 0x1 ;  /* 0x0000003f1de27211 */ /* 0x000fe200078008ff */
[C---:B------:R-:W-:Y:S01]  /*16b0*/  IMAD R209, R5.reuse, 0x52, RZ ;  /* 0x0000005205d17824 */ /* 0x040fe200078e02ff */
[----:B------:R-:W-:Y:S01]  /*16c0*/  LEA R18, R56, R17, 0x1 ;  /* 0x0000001138127211 */ /* 0x000fe200078e08ff */
[C---:B------:R-:W-:Y:S01]  /*16d0*/  IMAD R109, R5.reuse, 0x2c, RZ ;  /* 0x0000002c056d7824 */ /* 0x040fe200078e02ff */
[-C--:B------:R-:W-:Y:S01]  /*16e0*/  LEA R222, P1, R30, R63.reuse, 0x1 ;  /* 0x0000003f1ede7211 */ /* 0x080fe200078208ff */
[----:B------:R-:W-:Y:S01]  /*16f0*/  IMAD R125, R5, 0x15, RZ ;  /* 0x00000015057d7824 */ /* 0x000fe200078e02ff */
[----:B------:R-:W-:Y:S01]  /*1700*/  LEA R206, P2, R34, R63, 0x1 ;  /* 0x0000003f22ce7211 */ /* 0x000fe200078408ff */
[----:B------:R-:W-:Y:S01]  /*1710*/  IMAD R19, R56, 0x2, R18 ;  /* 0x0000000238137824 */ /* 0x000fe200078e0212 */
[-C--:B------:R-:W-:Y:S01]  /*1720*/  LEA.HI.X.SX32 R227, R29, R65.reuse, 0x1, P0 ;  /* 0x000000411de37211 */ /* 0x080fe200000f0eff */
[C---:B------:R-:W-:Y:S01]  /*1730*/  IMAD R189, R5.reuse, 0x56, RZ ;  /* 0x0000005605bd7824 */ /* 0x040fe200078e02ff */
[-C--:B------:R-:W-:Y:S01]  /*1740*/  LEA.HI.X.SX32 R223, R30, R65.reuse, 0x1, P1 ;  /* 0x000000411edf7211 */ /* 0x080fe200008f0eff */
[----:B------:R-:W-:Y:S01]  /*1750*/  IMAD R22, R56, 0x2, R19 ;  /* 0x0000000238167824 */ /* 0x000fe200078e0213 */
[----:B------:R-:W-:Y:S01]  /*1760*/  LEA.HI.X.SX32 R207, R34, R65, 0x1, P2 ;  /* 0x0000004122cf7211 */ /* 0x000fe200010f0eff */
[----:B------:R-:W-:Y:S01]  /*1770*/  IMAD R127, R5, 0x29, RZ ;  /* 0x00000029057f7824 */ /* 0x000fe200078e02ff */
[-C--:B------:R-:W-:Y:S01]  /*1780*/  LEA R214, P0, R32, R63.reuse, 0x1 ;  /* 0x0000003f20d67211 */ /* 0x080fe200078008ff */
[----:B------:R-:W-:Y:S01]  /*1790*/  IMAD R23, R56, 0x2, R22 ;  /* 0x0000000238177824 */ /* 0x000fe200078e0216 */
[-C--:B------:R-:W-:Y:S01]  /*17a0*/  LEA R210, P1, R33, R63.reuse, 0x1 ;  /* 0x0000003f21d27211 */ /* 0x080fe200078208ff */
[C---:B------:R-:W-:Y:S01]  /*17b0*/  IMAD R113, R5.reuse, 0x16, RZ ;  /* 0x0000001605717824 */ /* 0x040fe200078e02ff */
[----:B------:R-:W-:Y:S01]  /*17c0*/  LEA R196, P2, R4, R63, 0x1 ;  /* 0x0000003f04c47211 */ /* 0x000fe200078408ff */
[C---:B------:R-:W-:Y:S01]  /*17d0*/  IMAD R143, R5.reuse, 0x58, RZ ;  /* 0x00000058058f7824 */ /* 0x040fe200078e02ff */
[----:B------:R-:W-:Y:S01]  /*17e0*/  LEA R24, R56, R23, 0x1 ;  /* 0x0000001738187211 */ /* 0x000fe200078e08ff */
[C---:B------:R-:W-:Y:S01]  /*17f0*/  IMAD R102, R5.reuse, 0x2e, RZ ;  /* 0x0000002e05667824 */ /* 0x040fe200078e02ff */
[-C--:B------:R-:W-:Y:S01]  /*1800*/  LEA.HI.X.SX32 R215, R32, R65.reuse, 0x1, P0 ;  /* 0x0000004120d77211 */ /* 0x080fe200000f0eff */
[----:B------:R-:W-:Y:S01]  /*1810*/  IMAD R119, R5, 0x2b, RZ ;  /* 0x0000002b05777824 */ /* 0x000fe200078e02ff */
[-C--:B------:R-:W-:Y:S01]  /*1820*/  LEA.HI.X.SX32 R211, R33, R65.reuse, 0x1, P1 ;  /* 0x0000004121d37211 */ /* 0x080fe200008f0eff */
[----:B------:R-:W-:Y:S01]  /*1830*/  IMAD R25, R56, 0x2, R24 ;  /* 0x0000000238197824 */ /* 0x000fe200078e0218 */
[----:B------:R-:W-:Y:S01]  /*1840*/  LEA.HI.X.SX32 R197, R4, R65, 0x1, P2 ;  /* 0x0000004104c57211 */ /* 0x000fe200010f0eff */
[----:B------:R-:W-:Y:S01]  /*1850*/  IMAD R139, R5, 0x5a, RZ ;  /* 0x0000005a058b7824 */ /* 0x000fe200078e02ff */
[-C--:B------:R-:W-:Y:S01]  /*1860*/  LEA R202, P0, R35, R63.reuse, 0x1 ;  /* 0x0000003f23ca7211 */ /* 0x080fe200078008ff */
[C---:B------:R-:W-:Y:S01]  /*1870*/  IMAD R26, R56.reuse, 0x2, R25 ;  /* 0x00000002381a7824 */ /* 0x040fe200078e0219 */
[----:B------:R-:W-:Y:S01]  /*1880*/  LEA R198, P1, R9, R63, 0x1 ;  /* 0x0000003f09c67211 */ /* 0x000fe200078208ff */
[----:B------:R-:W-:Y:S01]  /*1890*/  IMAD R133, R5, 0x5c, RZ ;  /* 0x0000005c05857824 */ /* 0x000fe200078e02ff */
[-C--:B------:R-:W-:Y:S01]  /*18a0*/  LEA.HI.X.SX32 R203, R35, R65.reuse, 0x1, P0 ;  /* 0x0000004123cb7211 */ /* 0x080fe200000f0eff */
[C---:B------:R-:W-:Y:S01]  /*18b0*/  IMAD R4, R56.reuse, 0x2, R26 ;  /* 0x0000000238047824 */ /* 0x040fe200078e021a */
[----:B------:R-:W-:Y:S01]  /*18c0*/  LEA.HI.X.SX32 R199, R9, R65, 0x1, P1 ;  /* 0x0000004109c77211 */ /* 0x000fe200008f0eff */
[----:B------:R-:W-:Y:S01]  /*18d0*/  IMAD R115, R5, 0xb, RZ ;  /* 0x0000000b05737824 */ /* 0x000fe200078e02ff */
[-C--:B------:R-:W-:Y:S01]  /*18e0*/  LEA R192, P0, R7, R63.reuse, 0x1 ;  /* 0x0000003f07c07211 */ /* 0x080fe200078008ff */
[C---:B------:R-:W-:Y:S01]  /*18f0*/  IMAD R129, R5.reuse, 0x5e, RZ ;  /* 0x0000005e05817824 */ /* 0x040fe200078e02ff */
[----:B------:R-:W-:Y:S01]  /*1900*/  LEA R9, R56, R4, 0x1 ;  /* 0x0000000438097211 */ /* 0x000fe200078e08ff */
[C---:B------:R-:W-:Y:S01]  /*1910*/  IMAD R103, R5.reuse, 0x17, RZ ;  /* 0x0000001705677824 */ /* 0x040fe200078e02ff */
[----:B------:R-:W-:Y:S01]  /*1920*/  LEA R184, P1, R8, R63, 0x1 ;  /* 0x0000003f08b87211 */ /* 0x000fe200078208ff */
[----:B------:R-:W-:Y:S01]  /*1930*/  IMAD R105, R5, 0x2d, RZ ;  /* 0x0000002d05697824 */ /* 0x000fe200078e02ff */
[----:B------:R-:W-:Y:S01]  /*1940*/  LEA.HI.X.SX32 R193, R7, R65, 0x1, P0 ;  /* 0x0000004107c17211 */ /* 0x000fe200000f0eff */
[----:B------:R-:W-:Y:S01]  /*1950*/  IMAD R7, R56, 0x2, R9 ;  /* 0x0000000238077824 */ /* 0x000fe200078e0209 */
[----:B------:R-:W-:Y:S01]  /*1960*/  LEA R182, P2, R10, R63, 0x1 ;  /* 0x0000003f0ab67211 */ /* 0x000fe200078408ff */
[C---:B------:R-:W-:Y:S01]  /*1970*/  IMAD R95, R5.reuse, 0x6, RZ ;  /* 0x00000006055f7824 */ /* 0x040fe200078e02ff */
[-C--:B------:R-:W-:Y:S01]  /*1980*/  LEA.HI.X.SX32 R185, R8, R65.reuse, 0x1, P1 ;  /* 0x0000004108b97211 */ /* 0x080fe200008f0eff */
[----:B------:R-:W-:Y:S01]  /*1990*/  IMAD R8, R56, 0x2, R7 ;  /* 0x0000000238087824 */ /* 0x000fe200078e0207 */
[----:B------:R-:W-:Y:S01]  /*19a0*/  LEA.HI.X.SX32 R183, R10, R65, 0x1, P2 ;  /* 0x000000410ab77211 */ /* 0x000fe200010f0eff */
[----:B------:R-:W-:Y:S01]  /*19b0*/  IMAD R100, R5, 0x2f, RZ ;  /* 0x0000002f05647824 */ /* 0x000fe200078e02ff */
[-C--:B------:R-:W-:Y:S01]  /*19c0*/  LEA R180, P0, R11, R63.reuse, 0x1 ;  /* 0x0000003f0bb47211 */ /* 0x080fe200078008ff */
[----:B------:R-:W-:Y:S01]  /*19d0*/  IMAD R10, R56, 0x2, R8 ;  /* 0x00000002380a7824 */ /* 0x000fe200078e0208 */
[----:B------:R-:W-:Y:S01]  /*19e0*/  LEA R178, P1, R14, R63, 0x1 ;  /* 0x0000003f0eb27211 */ /* 0x000fe200078208ff */
[----:B------:R-:W-:Y:S01]  /*19f0*/  IMAD R93, R5, 0xc, RZ ;  /* 0x0000000c055d7824 */ /* 0x000fe200078e02ff */
[----:B------:R-:W-:Y:S01]  /*1a00*/  LEA.HI.X.SX32 R181, R11, R65, 0x1, P0 ;  /* 0x000000410bb57211 */ /* 0x000fe200000f0eff */
[C---:B------:R-:W-:Y:S01]  /*1a10*/  IMAD R92, R5.reuse, 0x18, RZ ;  /* 0x00000018055c7824 */ /* 0x040fe200078e02ff */
[----:B------:R-:W-:Y:S01]  /*1a20*/  LEA R11, R56, R10, 0x1 ;  /* 0x0000000a380b7211 */ /* 0x000fe200078e08ff */
[----:B------:R-:W-:Y:S01]  /*1a30*/  IMAD R98, R5, 0x3, RZ ;  /* 0x0000000305627824 */ /* 0x000fe200078e02ff */
[----:B------:R-:W-:Y:S01]  /*1a40*/  LEA R176, P2, R15, R63, 0x1 ;  /* 0x0000003f0fb07211 */ /* 0x000fe200078408ff */
[----:B------:R-:W-:Y:S01]  /*1a50*/  IMAD R107, R5, 0x66, RZ ;  /* 0x00000066056b7824 */ /* 0x000fe200078e02ff */
[-C--:B------:R-:W-:Y:S01]  /*1a60*/  LEA.HI.X.SX32 R179, R14, R65.reuse, 0x1, P1 ;  /* 0x000000410eb37211 */ /* 0x080fe200008f0eff */
[----:B------:R-:W-:Y:S01]  /*1a70*/  IMAD R14, R56, 0x2, R11 ;  /* 0x00000002380e7824 */ /* 0x000fe200078e020b */
[----:B------:R-:W-:Y:S01]  /*1a80*/  LEA.HI.X.SX32 R177, R15, R65, 0x1, P2 ;  /* 0x000000410fb17211 */ /* 0x000fe200010f0eff */
[----:B------:R-:W-:Y:S01]  /*1a90*/  IMAD R89, R5, 0x30, RZ ;  /* 0x0000003005597824 */ /* 0x000fe200078e02ff */
[-C--:B------:R-:W-:Y:S01]  /*1aa0*/  LEA R174, P0, R16, R63.reuse, 0x1 ;  /* 0x0000003f10ae7211 */ /* 0x080fe200078008ff */
[----:B------:R-:W-:Y:S01]  /*1ab0*/  IMAD R15, R56, 0x2, R14 ;  /* 0x00000002380f7824 */ /* 0x000fe200078e020e */
[----:B------:R-:W-:Y:S01]  /*1ac0*/  LEA R172, P1, R17, R63, 0x1 ;  /* 0x0000003f11ac7211 */ /* 0x000fe200078208ff */
[C---:B------:R-:W-:Y:S01]  /*1ad0*/  IMAD R117, R5.reuse, 0x62, RZ ;  /* 0x0000006205757824 */ /* 0x040fe200078e02ff */
[----:B------:R-:W-:Y:S01]  /*1ae0*/  LEA.HI.X.SX32 R175, R16, R65, 0x1, P0 ;  /* 0x0000004110af7211 */ /* 0x000fe200000f0eff */
[----:B------:R-:W-:Y:S01]  /*1af0*/  IMAD R16, R56, 0x2, R15 ;  /* 0x0000000238107824 */ /* 0x000fe200078e020f */
[-C--:B------:R-:W-:Y:S01]  /*1b00*/  LEA R170, P2, R18, R63.reuse, 0x1 ;  /* 0x0000003f12aa7211 */ /* 0x080fe200078408ff */
[----:B------:R-:W-:Y:S01]  /*1b10*/  IMAD R121, R5, 0x60, RZ ;  /* 0x0000006005797824 */ /* 0x000fe200078e02ff */
[----:B------:R-:W-:Y:S01]  /*1b20*/  LEA R168, P0, R19, R63, 0x1 ;  /* 0x0000003f13a87211 */ /* 0x000fe200078008ff */
[----:B------:R-:W-:Y:S01]  /*1b30*/  IMAD R84, R5, 0x32, RZ ;  /* 0x0000003205547824 */ /* 0x000fe200078e02ff */
[-C--:B------:R-:W-:Y:S01]  /*1b40*/  LEA.HI.X.SX32 R173, R17, R65.reuse, 0x1, P1 ;  /* 0x0000004111ad7211 */ /* 0x080fe200008f0eff */
[C---:B------:R-:W-:Y:S01]  /*1b50*/  IMAD R111, R5.reuse, 0x64, RZ ;  /* 0x00000064056f7824 */ /* 0x040fe200078e02ff */
[----:B------:R-:W-:Y:S01]  /*1b60*/  LEA R17, R56, R16, 0x1 ;  /* 0x0000001038117211 */ /* 0x000fe200078e08ff */
[C---:B------:R-:W-:Y:S01]  /*1b70*/  IMAD R87, R5.reuse, 0x31, RZ ;  /* 0x0000003105577824 */ /* 0x040fe200078e02ff */
[-C--:B------:R-:W-:Y:S01]  /*1b80*/  LEA.HI.X.SX32 R171, R18, R65.reuse, 0x1, P2 ;  /* 0x0000004112ab7211 */ /* 0x080fe200010f0eff */
[----:B------:R-:W-:Y:S01]  /*1b90*/  IMAD R94, R5, 0x6a, RZ ;  /* 0x0000006a055e7824 */ /* 0x000fe200078e02ff */
        /* <DEDUP_REMOVED lines=10> */
[-C--:B------:R-:W-:Y:S01]  /*1c40*/  LEA R158, P2, R26, R63.reuse, 0x1 ;  /* 0x0000003f1a9e7211 */ /* 0x080fe200078408ff */
[C---:B------:R-:W-:Y:S01]  /*1c50*/  IMAD R75, R5.reuse, 0x34, RZ ;  /* 0x00000034054b7824 */ /* 0x040fe200078e02ff */
[-C--:B------:R-:W-:Y:S01]  /*1c60*/  LEA R156, P0, R4, R63.reuse, 0x1 ;  /* 0x0000003f049c7211 */ /* 0x080fe200078008ff */
[C---:B------:R-:W-:Y:S01]  /*1c70*/  IMAD R79, R5.reuse, 0xd, RZ ;  /* 0x0000000d054f7824 */ /* 0x040fe200078e02ff */
[----:B------:R-:W-:Y:S01]  /*1c80*/  LEA R166, P1, R22, R63, 0x1 ;  /* 0x0000003f16a67211 */ /* 0x000fe200078208ff */
[C---:B------:R-:W-:Y:S01]  /*1c90*/  IMAD R70, R5.reuse, 0x36, RZ ;  /* 0x0000003605467824 */ /* 0x040fe200078e02ff */
[-C--:B------:R-:W-:Y:S01]  /*1ca0*/  LEA.HI.X.SX32 R159, R26, R65.reuse, 0x1, P2 ;  /* 0x000000411a9f7211 */ /* 0x080fe200010f0eff */
[----:B------:R-:W-:Y:S01]  /*1cb0*/  IMAD R96, R5, 0x68, RZ ;  /* 0x0000006805607824 */ /* 0x000fe200078e02ff */
[----:B------:R-:W-:Y:S01]  /*1cc0*/  LEA.HI.X.SX32 R157, R4, R65, 0x1, P0 ;  /* 0x00000041049d7211 */ /* 0x000fe200000f0eff */
[----:B------:R-:W-:Y:S01]  /*1cd0*/  IMAD R4, R56, 0x2, R19 ;  /* 0x0000000238047824 */ /* 0x000fe200078e0213 */
[----:B------:R-:W-:Y:S01]  /*1ce0*/  LEA R148, P2, R7, R63, 0x1 ;  /* 0x0000003f07947211 */ /* 0x000fe200078408ff */
[C---:B------:R-:W-:Y:S01]  /*1cf0*/  IMAD R90, R5.reuse, 0x6c, RZ ;  /* 0x0000006c055a7824 */ /* 0x040fe200078e02ff */
[----:B------:R-:W-:Y:S01]  /*1d00*/  LEA.HI.X.SX32 R167, R22, R65, 0x1, P1 ;  /* 0x0000004116a77211 */ /* 0x000fe200008f0eff */
[----:B------:R-:W-:Y:S01]  /*1d10*/  IMAD R81, R5, 0x33, RZ ;  /* 0x0000003305517824 */ /* 0x000fe200078e02ff */
[----:B------:R-:W-:Y:S01]  /*1d20*/  LEA R160, P1, R25, R63, 0x1 ;  /* 0x0000003f19a07211 */ /* 0x000fe200078208ff */
[----:B------:R-:W-:Y:S01]  /*1d30*/  IMAD R73, R5, 0x35, RZ ;  /* 0x0000003505497824 */ /* 0x000fe200078e02ff */
[----:B------:R-:W-:Y:S01]  /*1d40*/  LEA.HI.X.SX32 R149, R7, R65, 0x1, P2 ;  /* 0x0000004107957211 */ /* 0x000fe200010f0eff */
[C---:B------:R-:W-:Y:S01]  /*1d50*/  IMAD R80, R5.reuse, 0x72, RZ ;  /* 0x0000007205507824 */ /* 0x040fe200078e02ff */
[----:B------:R-:W-:Y:S01]  /*1d60*/  LEA R146, P0, R8, R63, 0x1 ;  /* 0x0000003f08927211 */ /* 0x000fe200078008ff */
[C---:B------:R-:W-:Y:S01]  /*1d70*/  IMAD R72, R5.reuse, 0x1b, RZ ;  /* 0x0000001b05487824 */ /* 0x040fe200078e02ff */
[----:B------:R-:W-:Y:S01]  /*1d80*/  LEA R7, R56, R4, 0x1 ;  /* 0x0000000438077211 */ /* 0x000fe200078e08ff */
[----:B------:R-:W-:Y:S01]  /*1d90*/  IMAD R74, R5, 0x76, RZ ;  /* 0x00000076054a7824 */ /* 0x000fe200078e02ff */
[----:B------:R-:W-:Y:S01]  /*1da0*/  LEA.HI.X.SX32 R161, R25, R65, 0x1, P1 ;  /* 0x0000004119a17211 */ /* 0x000fe200008f0eff */
        /* <DEDUP_REMOVED lines=13> */
[----:B------:R-:W-:Y:S01]  /*1e80*/  LEA R26, P0, R14, R63, 0x1 ;  /* 0x0000003f0e1a7211 */ /* 0x000fe200078008ff */
[----:B------:R-:W-:Y:S01]  /*1e90*/  IMAD R71, R5, 0x1e, RZ ;  /* 0x0000001e05477824 */ /* 0x000fe200078e02ff */
[-C--:B------:R-:W-:Y:S01]  /*1ea0*/  LEA.HI.X.SX32 R25, R11, R65.reuse, 0x1, P2 ;  /* 0x000000410b197211 */ /* 0x080fe200010f0eff */
[C---:B------:R-:W-:Y:S01]  /*1eb0*/  IMAD R64, R5.reuse, 0x7c, RZ ;  /* 0x0000007c05407824 */ /* 0x040fe200078e02ff */
[----:B------:R-:W-:Y:S01]  /*1ec0*/  LEA R11, R56, R10, 0x1 ;  /* 0x0000000a380b7211 */ /* 0x000fe200078e08ff */
[C---:B------:R-:W-:Y:S01]  /*1ed0*/  IMAD R83, R5.reuse, 0x3c, RZ ;  /* 0x0000003c05537824 */ /* 0x040fe200078e02ff */
[----:B------:R-:W-:Y:S01]  /*1ee0*/  LEA.HI.X.SX32 R27, R14, R65, 0x1, P0 ;  /* 0x000000410e1b7211 */ /* 0x000fe200000f0eff */
[----:B------:R-:W-:Y:S01]  /*1ef0*/  IMAD R85, R5, 0x3b, RZ ;  /* 0x0000003b05557824 */ /* 0x000fe200078e02ff */
[-C--:B------:R-:W-:Y:S01]  /*1f00*/  LEA R28, P1, R15, R63.reuse, 0x1 ;  /* 0x0000003f0f1c7211 */ /* 0x080fe200078208ff */
[----:B------:R-:W-:Y:S01]  /*1f10*/  IMAD R14, R56, 0x2, R11 ;  /* 0x00000002380e7824 */ /* 0x000fe200078e020b */
[-C--:B------:R-:W-:Y:S01]  /*1f20*/  LEA R32, P0, R17, R63.reuse, 0x1 ;  /* 0x0000003f11207211 */ /* 0x080fe200078008ff */
[C---:B------:R-:W-:Y:S01]  /*1f30*/  IMAD R91, R5.reuse, 0xf, RZ ;  /* 0x0000000f055b7824 */ /* 0x040fe200078e02ff */
[----:B------:R-:W-:Y:S01]  /*1f40*/  LEA R30, P2, R16, R63, 0x1 ;  /* 0x0000003f101e7211 */ /* 0x000fe200078408ff */
[----:B------:R-:W-:Y:S01]  /*1f50*/  IMAD R97, R5, 0x3d, RZ ;  /* 0x0000003d05617824 */ /* 0x000fe200078e02ff */
[-C--:B------:R-:W-:Y:S01]  /*1f60*/  LEA.HI.X.SX32 R29, R15, R65.reuse, 0x1, P1 ;  /* 0x000000410f1d7211 */ /* 0x080fe200008f0eff */
[----:B------:R-:W-:Y:S01]  /*1f70*/  IMAD R15, R56, 0x2, R14 ;  /* 0x00000002380f7824 */ /* 0x000fe200078e020e */
[----:B------:R-:W-:Y:S01]  /*1f80*/  LEA.HI.X.SX32 R33, R17, R65, 0x1, P0 ;  /* 0x0000004111217211 */ /* 0x000fe200000f0eff */
[C---:B------:R-:W-:Y:S01]  /*1f90*/  IMAD R17, R5.reuse, 0x7a, RZ ;  /* 0x0000007a05117824 */ /* 0x040fe200078e02ff */
[-C--:B------:R-:W-:Y:S01]  /*1fa0*/  LEA R34, P1, R18, R63.reuse, 0x1 ;  /* 0x0000003f12227211 */ /* 0x080fe200078208ff */
[C---:B------:R-:W-:Y:S01]  /*1fb0*/  IMAD R99, R5.reuse, 0x1f, RZ ;  /* 0x0000001f05637824 */ /* 0x040fe200078e02ff */
[----:B------:R-:W-:Y:S01]  /*1fc0*/  LEA R38, P0, R4, R63, 0x1 ;  /* 0x0000003f04267211 */ /* 0x000fe200078008ff */
[C---:B------:R-:W-:Y:S01]  /*1fd0*/  IMAD.SHL.U32 R68, R5.reuse, 0x4, RZ ;  /* 0x0000000405447824 */ /* 0x040fe200078e00ff */
[----:B------:R-:W-:Y:S01]  /*1fe0*/  LEA.HI.X.SX32 R31, R16, R65, 0x1, P2 ;  /* 0x00000041101f7211 */ /* 0x000fe200010f0eff */
[----:B------:R-:W-:Y:S01]  /*1ff0*/  IMAD R16, R5, 0xe, RZ ;  /* 0x0000000e05107824 */ /* 0x000fe200078e02ff */
[----:B0-----:R-:W-:Y:S01]  /*2000*/  LEA R36, P2, R19, R63, 0x1 ;  /* 0x0000003f13247211 */ /* 0x001fe200078408ff */
[C---:B------:R-:W-:Y:S01]  /*2010*/  IMAD.SHL.U32 R67, R5.reuse, 0x8, RZ ;  /* 0x0000000805437824 */ /* 0x040fe200078e00ff */
[-C--:B------:R-:W-:Y:S01]  /*2020*/  LEA.HI.X.SX32 R35, R18, R65.reuse, 0x1, P1 ;  /* 0x0000004112237211 */ /* 0x080fe200008f0eff */
[----:B------:R-:W-:Y:S01]  /*2030*/  IMAD R18, R5, 0x7, RZ ;  /* 0x0000000705127824 */ /* 0x000fe200078e02ff */
[----:B------:R-:W-:Y:S01]  /*2040*/  LEA.HI.X.SX32 R39, R4, R65, 0x1, P0 ;  /* 0x0000004104277211 */ /* 0x000fe200000f0eff */
[----:B------:R-:W-:Y:S01]  /*2050*/  IMAD R4, R56, 0x2, R15 ;  /* 0x0000000238047824 */ /* 0x000fe200078e020f */
[----:B------:R-:W-:Y:S01]  /*2060*/  LEA R40, P1, R7, R63, 0x1 ;  /* 0x0000003f07287211 */ /* 0x000fe200078208ff */
[----:B------:R-:W-:Y:S01]  /*2070*/  IMAD.SHL.U32 R66, R5, 0x10, RZ ;  /* 0x0000001005427824 */ /* 0x000fe200078e00ff */
[----:B------:R-:W-:Y:S01]  /*2080*/  LEA.HI.X.SX32 R37, R19, R65, 0x1, P2 ;  /* 0x0000004113257211 */ /* 0x000fe200010f0eff */
[----:B------:R-:W-:Y:S01]  /*2090*/  IMAD R19, R5, 0x78, RZ ;  /* 0x0000007805137824 */ /* 0x000fe200078e02ff */
[----:B------:R-:W-:-:S02]  /*20a0*/  LEA R42, P2, R8, R63, 0x1 ;  /* 0x0000003f082a7211 */ /* 0x000fc400078408ff */
[-C--:B------:R-:W-:Y:S02]  /*20b0*/  LEA.HI.X.SX32 R41, R7, R65.reuse, 0x1, P1 ;  /* 0x0000004107297211 */ /* 0x080fe400008f0eff */
[----:B------:R-:W-:Y:S02]  /*20c0*/  LEA R7, R56, R4, 0x1 ;  /* 0x0000000438077211 */ /* 0x000fe400078e08ff */
[----:B------:R-:W-:Y:S02]  /*20d0*/  LEA.HI.X.SX32 R43, R8, R65, 0x1, P2 ;  /* 0x00000041082b7211 */ /* 0x000fe400010f0eff */
[-C--:B------:R-:W-:Y:S01]  /*20e0*/  LEA R48, P2, R11, R63.reuse, 0x1 ;  /* 0x0000003f0b307211 */ /* 0x080fe200078408ff */
[C---:B------:R-:W-:Y:S01]  /*20f0*/  IMAD R8, R56.reuse, 0x2, R7 ;  /* 0x0000000238087824 */ /* 0x040fe200078e0207 */
[----:B------:R-:W-:Y:S02]  /*2100*/  LEA R44, P0, R9, R63, 0x1 ;  /* 0x0000003f092c7211 */ /* 0x000fe400078008ff */
[-C--:B------:R-:W-:Y:S01]  /*2110*/  LEA.HI.X.SX32 R49, R11, R65.reuse, 0x1, P2 ;  /* 0x000000410b317211 */ /* 0x080fe200010f0eff */
[----:B------:R-:W-:Y:S01]  /*2120*/  IMAD R11, R5, 0x38, RZ ;  /* 0x00000038050b7824 */ /* 0x000fe200078e02ff */
[----:B------:R-:W-:Y:S01]  /*2130*/  LEA.HI.X.SX32 R45, R9, R65, 0x1, P0 ;  /* 0x00000041092d7211 */ /* 0x000fe200000f0eff */
[----:B------:R-:W-:Y:S01]  /*2140*/  IMAD R9, R56, 0x2, R8 ;  /* 0x0000000238097824 */ /* 0x000fe200078e0208 */
[----:B------:R-:W-:-:S02]  /*2150*/  LEA R54, P2, R4, R63, 0x1 ;  /* 0x0000003f04367211 */ /* 0x000fc400078408ff */
[----:B------:R-:W-:Y:S02]  /*2160*/  LEA R46, P1, R10, R63, 0x1 ;  /* 0x0000003f0a2e7211 */ /* 0x000fe400078208ff */
[-C--:B------:R-:W-:Y:S01]  /*2170*/  LEA.HI.X.SX32 R55, R4, R65.reuse, 0x1, P2 ;  /* 0x0000004104377211 */ /* 0x080fe200010f0eff */
[----:B------:R-:W-:Y:S01]  /*2180*/  IMAD R4, R56, 0x2, R9 ;  /* 0x0000000238047824 */ /* 0x000fe200078e0209 */
[----:B------:R-:W-:Y:S02]  /*2190*/  LEA.HI.X.SX32 R47, R10, R65, 0x1, P1 ;  /* 0x000000410a2f7211 */ /* 0x000fe400008f0eff */
[-C--:B------:R-:W-:Y:S02]  /*21a0*/  LEA R50, P0, R14, R63.reuse, 0x1 ;  /* 0x0000003f0e327211 */ /* 0x080fe400078008ff */
[-C--:B------:R-:W-:Y:S02]  /*21b0*/  LEA R52, P1, R15, R63.reuse, 0x1 ;  /* 0x0000003f0f347211 */ /* 0x080fe400078208ff */
[----:B------:R-:W-:-:S02]  /*21c0*/  LEA R62, P3, R4, R63, 0x1 ;  /* 0x0000003f043e7211 */ /* 0x000fc400078608ff */
[-C--:B------:R-:W-:Y:S01]  /*21d0*/  LEA.HI.X.SX32 R51, R14, R65.reuse, 0x1, P0 ;  /* 0x000000410e337211 */ /* 0x080fe200000f0eff */
[----:B------:R-:W-:Y:S01]  /*21e0*/  IMAD R14, R5, 0x3a, RZ ;  /* 0x0000003a050e7824 */ /* 0x000fe200078e02ff */
[----:B------:R-:W-:Y:S01]  /*21f0*/  LEA.HI.X.SX32 R53, R15, R65, 0x1, P1 ;  /* 0x000000410f357211 */ /* 0x000fe200008f0eff */
[----:B------:R-:W-:Y:S01]  /*2200*/  IMAD R15, R5, 0x1c, RZ ;  /* 0x0000001c050f7824 */ /* 0x000fe200078e02ff */
[-C--:B------:R-:W-:Y:S02]  /*2210*/  LEA R56, P0, R7, R63.reuse, 0x1 ;  /* 0x0000003f07387211 */ /* 0x080fe400078008ff */
[-C--:B------:R-:W-:Y:S02]  /*2220*/  LEA R58, P1, R8, R63.reuse, 0x1 ;  /* 0x0000003f083a7211 */ /* 0x080fe400078208ff */
[----:B------:R-:W-:Y:S02]  /*2230*/  LEA R60, P2, R9, R63, 0x1 ;  /* 0x0000003f093c7211 */ /* 0x000fe400078408ff */
[----:B------:R-:W-:Y:S01]  /*2240*/  LEA.HI.X.SX32 R63, R4, R65, 0x1, P3 ;  /* 0x00000041043f7211 */ /* 0x000fe200018f0eff */
[----:B------:R-:W-:Y:S01]  /*2250*/  IMAD R4, R5, 0x3e, RZ ;  /* 0x0000003e05047824 */ /* 0x000fe200078e02ff */
[----:B-1----:R-:W-:-:S02]  /*2260*/  IADD3 R2, P3, R233, R20, RZ ;  /* 0x00000014e9027210 */ /* 0x002fc40007f7e0ff */
[----:B------:R-:W-:Y:S01]  /*2270*/  LEA.HI.X.SX32 R59, R8, R65, 0x1, P1 ;  /* 0x00000041083b7211 */ /* 0x000fe200008f0eff */
[----:B------:R-:W-:Y:S01]  /*2280*/  IMAD R8, R5, 0x7e, RZ ;  /* 0x0000007e05087824 */ /* 0x000fe200078e02ff */
[-C--:B------:R-:W-:Y:S02]  /*2290*/  IADD3 R12, P6, R229, R20.reuse, RZ ;  /* 0x00000014e50c7210 */ /* 0x080fe40007fde0ff */
[-C--:B------:R-:W-:Y:S02]  /*22a0*/  IADD3 R232, P1, R237, R20.reuse, RZ ;  /* 0x00000014ede87210 */ /* 0x080fe40007f3e0ff */
[-C--:B------:R-:W-:Y:S02]  /*22b0*/  LEA.HI.X.SX32 R3, R225, R21.reuse, 0x1, P3 ;  /* 0x00000015e1037211 */ /* 0x080fe400018f0eff */
[----:B------:R-:W-:Y:S01]  /*22c0*/  LEA.HI.X.SX32 R13, R221, R21, 0x1, P6 ;  /* 0x00000015dd0d7211 */ /* 0x000fe200030f0eff */
[----:B------:R-:W-:Y:S01]  /*22d0*/  STL [R1+0x130], R232 ;  /* 0x000130e801007387 */ /* 0x000fe20000100800 */
[-C--:B------:R-:W-:Y:S01]  /*22e0*/  LEA.HI.X.SX32 R61, R9, R65.reuse, 0x1, P2 ;  /* 0x00000041093d7211 */ /* 0x080fe200010f0eff */
[----:B------:R-:W-:Y:S01]  /*22f0*/  IMAD.MOV.U32 R225, RZ, RZ, R233 ;  /* 0x000000ffffe17224 */ /* 0x000fe200078e00e9 */
[-C--:B------:R-:W-:Y:S01]  /*2300*/  IADD3 R240, P2, R241, R20.reuse, RZ ;  /* 0x00000014f1f07210 */ /* 0x080fe20007f5e0ff */
[----:B------:R0:W-:Y:S01]  /*2310*/  STL.64 [R1+0x138], R2 ;  /* 0x0001380201007387 */ /* 0x0001e20000100a00 */
[----:B------:R-:W-:Y:S01]  /*2320*/  IMAD.MOV.U32 R224, RZ, RZ, R232 ;  /* 0x000000ffffe07224 */ /* 0x000fe200078e00e8 */
[----:B------:R-:W-:Y:S01]  /*2330*/  LEA.HI.X.SX32 R57, R7, R65, 0x1, P0 ;  /* 0x0000004107397211 */ /* 0x000fe200000f0eff */
[C---:B------:R-:W-:Y:S01]  /*2340*/  IMAD R65, R5.reuse, 0x37, RZ ;  /* 0x0000003705417824 */ /* 0x040fe200078e02ff */
[----:B------:R-:W-:Y:S01]  /*2350*/  MOV R221, R225 ;  /* 0x000000e100dd7202 */ /* 0x000fe20000000f00 */
[----:B------:R-:W-:Y:S01]  /*2360*/  IMAD R9, R5, 0x3f, RZ ;  /* 0x0000003f05097824 */ /* 0x000fe200078e02ff */
[----:B------:R-:W-:-:S02]  /*2370*/  IADD3 R236, P4, R104, R20, RZ ;  /* 0x0000001468ec7210 */ /* 0x000fc40007f9e0ff */
[-C--:B------:R-:W-:Y:S02]  /*2380*/  LEA.HI.X.SX32 R243, R191, R21.reuse, 0x1, P5 ;  /* 0x00000015bff37211 */ /* 0x080fe400028f0eff */
[----:B------:R-:W-:Y:S01]  /*2390*/  SHF.L.U32 R10, R5, 0x5, RZ ;  /* 0x00000005050a7819 */ /* 0x000fe200000006ff */
[----:B0-----:R-:W2:Y:S01]  /*23a0*/  LDL.LU.64 R2, [R1+0x248] ;  /* 0x0002480001027983 */ /* 0x001ea20000300a00 */
[----:B------:R-:W-:Y:S01]  /*23b0*/  IMAD.MOV.U32 R220, RZ, RZ, R224 ;  /* 0x000000ffffdc7224 */ /* 0x000fe200078e00e0 */
[-C--:B------:R-:W-:Y:S02]  /*23c0*/  IADD3 R232, P3, R106, R20.reuse, RZ ;  /* 0x000000146ae87210 */ /* 0x080fe40007f7e0ff */
[----:B------:R0:W-:Y:S01]  /*23d0*/  STL.64 [R1+0x1b8], R12 ;  /* 0x0001b80c01007387 */ /* 0x0001e20000100a00 */
[----:B------:R-:W-:Y:S02]  /*23e0*/  IADD3 R244, P0, R245, R20, RZ ;  /* 0x00000014f5f47210 */ /* 0x000fe40007f1e0ff */
[----:B------:R-:W-:-:S02]  /*23f0*/  LEA.HI.X.SX32 R241, R213, R21, 0x1, P2 ;  /* 0x00000015d5f17211 */ /* 0x000fc400010f0eff */
[----:B------:R-:W-:Y:S01]  /*2400*/  SHF.L.U32 R7, R5, 0x1, RZ ;  /* 0x0000000105077819 */ /* 0x000fe200000006ff */
[----:B0-----:R-:W3:Y:S01]  /*2410*/  LDL.LU.64 R12, [R1+0x240] ;  /* 0x00024000010c7983 */ /* 0x001ee20000300a00 */
[-C--:B------:R-:W-:Y:S02]  /*2420*/  LEA.HI.X.SX32 R221, R229, R21.reuse, 0x1, P1 ;  /* 0x00000015e5dd7211 */ /* 0x080fe400008f0eff */
[-C--:B------:R-:W-:Y:S02]  /*2430*/  IADD3 R220, P1, R191, R20.reuse, RZ ;  /* 0x00000014bfdc7210 */ /* 0x080fe40007f3e0ff */
[----:B------:R-:W-:Y:S01]  /*2440*/  IADD3 R224, P6, R201, R20, RZ ;  /* 0x00000014c9e07210 */ /* 0x000fe20007fde0ff */
[----:B------:R0:W-:Y:S01]  /*2450*/  STL [R1+0x134], R221 ;  /* 0x000134dd01007387 */ /* 0x0001e20000100800 */
[-C--:B------:R-:W-:Y:S02]  /*2460*/  LEA.HI.X.SX32 R233, R145, R21.reuse, 0x1, P3 ;  /* 0x0000001591e97211 */ /* 0x080fe400018f0eff */
[----:B------:R-:W-:-:S02]  /*2470*/  LEA.HI.X.SX32 R225, R205, R21, 0x1, P6 ;  /* 0x00000015cde17211 */ /* 0x000fc400030f0eff */
[-C--:B------:R-:W-:Y:S02]  /*2480*/  IADD3 R152, P3, R131, R20.reuse, RZ ;  /* 0x0000001483987210 */ /* 0x080fe40007f7e0ff */
[-C--:B0-----:R-:W-:Y:S02]  /*2490*/  LEA.HI.X.SX32 R221, R201, R21.reuse, 0x1, P1 ;  /* 0x00000015c9dd7211 */ /* 0x081fe400008f0eff */
[-C--:B------:R-:W-:Y:S01]  /*24a0*/  IADD3 R204, P1, R153, R20.reuse, RZ ;  /* 0x0000001499cc7210 */ /* 0x080fe20007f3e0ff */
[----:B------:R-:W-:Y:S01]  /*24b0*/  STL.64 [R1+0x128], R240 ;  /* 0x000128f001007387 */ /* 0x000fe20000100a00 */
[----:B------:R-:W-:Y:S02]  /*24c0*/  IADD3 R194, P5, R195, R20, RZ ;  /* 0x00000014c3c27210 */ /* 0x000fe40007fbe0ff */
[-C--:B------:R-:W-:Y:S02]  /*24d0*/  LEA.HI.X.SX32 R205, R155, R21.reuse, 0x1, P1 ;  /* 0x000000159bcd7211 */ /* 0x080fe400008f0eff */
[----:B------:R-:W-:-:S02]  /*24e0*/  LEA.HI.X.SX32 R245, R187, R21, 0x1, P0 ;  /* 0x00000015bbf57211 */ /* 0x000fc400000f0eff */
[-C--:B------:R-:W-:Y:S02]  /*24f0*/  IADD3 R186, P1, R137, R20.reuse, RZ ;  /* 0x0000001489ba7210 */ /* 0x080fe40007f3e0ff */
[-C--:B------:R-:W-:Y:S01]  /*2500*/  LEA.HI.X.SX32 R237, R153, R21.reuse, 0x1, P4 ;  /* 0x0000001599ed7211 */ /* 0x080fe200020f0eff */
[----:B------:R-:W-:Y:S01]  /*2510*/  STL.64 [R1+0x1f8], R224 ;  /* 0x0001f8e001007387 */ /* 0x000fe20000100a00 */
[CC--:B------:R-:W-:Y:S02]  /*2520*/  IADD3 R154, P4, R135.reuse, R20.reuse, RZ ;  /* 0x00000014879a7210 */ /* 0x0c0fe40007f9e0ff */
[----:B------:R-:W-:Y:S01]  /*2530*/  LEA.HI.X.SX32 R153, R135, R21, 0x1, P3 ;  /* 0x0000001587997211 */ /* 0x000fe200018f0eff */
[----:B------:R-:W-:Y:S01]  /*2540*/  STL.64 [R1+0x1b0], R220 ;  /* 0x0001b0dc01007387 */ /* 0x000fe20000100a00 */
[-C--:B------:R-:W-:Y:S02]  /*2550*/  IADD3 R216, P2, R217, R20.reuse, RZ ;  /* 0x00000014d9d87210 */ /* 0x080fe40007f5e0ff */
[-C--:B------:R-:W-:Y:S01]  /*2560*/  IADD3 R136, P3, R123, R20.reuse, RZ ;  /* 0x000000147b887210 */ /* 0x080fe20007f7e0ff */
[----:B------:R-:W-:Y:S01]  /*2570*/  STL.64 [R1+0x120], R242 ;  /* 0x000120f201007387 */ /* 0x000fe20000100a00 */
[----:B------:R-:W-:-:S02]  /*2580*/  IADD3 R208, P6, R209, R20, RZ ;  /* 0x00000014d1d07210 */ /* 0x000fc40007fde0ff */
[-C--:B------:R-:W-:Y:S01]  /*2590*/  LEA.HI.X.SX32 R187, R141, R21.reuse, 0x1, P1 ;  /* 0x000000158dbb7211 */ /* 0x080fe200008f0eff */
[----:B------:R-:W-:Y:S01]  /*25a0*/  STL.64 [R1+0x118], R244 ;  /* 0x000118f401007387 */ /* 0x000fe20000100a00 */
[-C--:B------:R-:W-:Y:S02]  /*25b0*/  LEA.HI.X.SX32 R195, R123, R21.reuse, 0x1, P5 ;  /* 0x000000157bc37211 */ /* 0x080fe400028f0eff */
[-C--:B------:R-:W-:Y:S01]  /*25c0*/  LEA.HI.X.SX32 R155, R137, R21.reuse, 0x1, P4 ;  /* 0x00000015899b7211 */ /* 0x080fe200020f0eff */
[----:B------:R-:W-:Y:S01]  /*25d0*/  STL.64 [R1+0x1a8], R204 ;  /* 0x0001a8cc01007387 */ /* 0x000fe20000100a00 */
[-C--:B------:R-:W-:Y:S02]  /*25e0*/  IADD3 R124, P5, R109, R20.reuse, RZ ;  /* 0x000000146d7c7210 */ /* 0x080fe40007fbe0ff */
[----:B------:R-:W-:Y:S01]  /*25f0*/  IADD3 R188, P0, R189, R20, RZ ;  /* 0x00000014bdbc7210 */ /* 0x000fe20007f1e0ff */
[----:B------:R-:W-:Y:S01]  /*2600*/  STL.64 [R1+0x110], R236 ;  /* 0x000110ec01007387 */ /* 0x000fe20000100a00 */
[----:B------:R-:W-:-:S02]  /*2610*/  LEA.HI.X.SX32 R217, R131, R21, 0x1, P2 ;  /* 0x0000001583d97211 */ /* 0x000fc400010f0eff */
[-C--:B------:R-:W-:Y:S01]  /*2620*/  LEA.HI.X.SX32 R137, R125, R21.reuse, 0x1, P3 ;  /* 0x000000157d897211 */ /* 0x080fe200018f0eff */
[----:B------:R-:W-:Y:S01]  /*2630*/  STL.64 [R1+0x108], R232 ;  /* 0x000108e801007387 */ /* 0x000fe20000100a00 */
[-C--:B------:R-:W-:Y:S02]  /*2640*/  LEA.HI.X.SX32 R209, R127, R21.reuse, 0x1, P6 ;  /* 0x000000157fd17211 */ /* 0x080fe400030f0eff */
[CC--:B------:R-:W-:Y:S01]  /*2650*/  IADD3 R126, P3, R113.reuse, R20.reuse, RZ ;  /* 0x00000014717e7210 */ /* 0x0c0fe20007f7e0ff */
[----:B------:R-:W-:Y:S01]  /*2660*/  STL.64 [R1+0x218], R186 ;  /* 0x000218ba01007387 */ /* 0x000fe20000100a00 */
[----:B------:R-:W-:Y:S02]  /*2670*/  LEA.HI.X.SX32 R125, R113, R21, 0x1, P5 ;  /* 0x00000015717d7211 */ /* 0x000fe400028f0eff */
[-C--:B------:R-:W-:Y:S01]  /*2680*/  IADD3 R142, P1, R143, R20.reuse, RZ ;  /* 0x000000148f8e7210 */ /* 0x080fe20007f3e0ff */
[----:B------:R-:W-:Y:S01]  /*2690*/  STL.64 [R1+0x1f0], R154 ;  /* 0x0001f09a01007387 */ /* 0x000fe20000100a00 */
[----:B------:R-:W-:-:S02]  /*26a0*/  IADD3 R118, P5, R102, R20, RZ ;  /* 0x0000001466767210 */ /* 0x000fc40007fbe0ff */
[-C--:B------:R-:W-:Y:S01]  /*26b0*/  IADD3 R138, P4, R139, R20.reuse, RZ ;  /* 0x000000148b8a7210 */ /* 0x080fe20007f9e0ff */
[----:B------:R-:W-:Y:S01]  /*26c0*/  STL.64 [R1+0x1a0], R152 ;  /* 0x0001a09801007387 */ /* 0x000fe20000100a00 */
[-C--:B------:R-:W-:Y:S02]  /*26d0*/  IADD3 R132, P2, R133, R20.reuse, RZ ;  /* 0x0000001485847210 */ /* 0x080fe40007f5e0ff */
[-C--:B------:R-:W-:Y:S01]  /*26e0*/  LEA.HI.X.SX32 R189, R119, R21.reuse, 0x1, P0 ;  /* 0x0000001577bd7211 */ /* 0x080fe200000f0eff */
[----:B------:R-:W-:Y:S01]  /*26f0*/  STL.64 [R1+0x100], R216 ;  /* 0x000100d801007387 */ /* 0x000fe20000100a00 */
[----:B------:R-:W-:Y:S02]  /*2700*/  IADD3 R128, P6, R129, R20, RZ ;  /* 0x0000001481807210 */ /* 0x000fe40007fde0ff */
[-C--:B------:R-:W-:Y:S01]  /*2710*/  LEA.HI.X.SX32 R127, R115, R21.reuse, 0x1, P3 ;  /* 0x00000015737f7211 */ /* 0x080fe200018f0eff */
[----:B------:R-:W-:Y:S01]  /*2720*/  STL.64 [R1+0xf8], R208 ;  /* 0x0000f8d001007387 */ /* 0x000fe20000100a00 */
[----:B------:R-:W-:-:S02]  /*2730*/  LEA.HI.X.SX32 R143, R109, R21, 0x1, P1 ;  /* 0x000000156d8f7211 */ /* 0x000fc400008f0eff */
[-C--:B------:R-:W-:Y:S01]  /*2740*/  LEA.HI.X.SX32 R119, R103, R21.reuse, 0x1, P5 ;  /* 0x0000001567777211 */ /* 0x080fe200028f0eff */
[----:B------:R-:W-:Y:S01]  /*2750*/  STL.64 [R1+0x198], R136 ;  /* 0x0001988801007387 */ /* 0x000fe20000100a00 */
[-C--:B------:R-:W-:Y:S02]  /*2760*/  LEA.HI.X.SX32 R139, R105, R21.reuse, 0x1, P4 ;  /* 0x00000015698b7211 */ /* 0x080fe400020f0eff */
[-C--:B------:R-:W-:Y:S01]  /*2770*/  IADD3 R108, P5, R95, R20.reuse, RZ ;  /* 0x000000145f6c7210 */ /* 0x080fe20007fbe0ff */
[----:B------:R-:W-:Y:S01]  /*2780*/  STL.64 [R1+0xf0], R194 ;  /* 0x0000f0c201007387 */ /* 0x000fe20000100a00 */
[-C--:B------:R-:W-:Y:S02]  /*2790*/  LEA.HI.X.SX32 R133, R102, R21.reuse, 0x1, P2 ;  /* 0x0000001566857211 */ /* 0x080fe400010f0eff */
[----:B------:R-:W-:Y:S01]  /*27a0*/  IADD3 R106, P2, R93, R20, RZ ;  /* 0x000000145d6a7210 */ /* 0x000fe20007f5e0ff */
[----:B------:R-:W-:Y:S01]  /*27b0*/  STL.64 [R1+0xe8], R188 ;  /* 0x0000e8bc01007387 */ /* 0x000fe20000100a00 */
[----:B------:R-:W-:-:S02]  /*27c0*/  LEA.HI.X.SX32 R129, R100, R21, 0x1, P6 ;  /* 0x0000001564817211 */ /* 0x000fc400030f0eff */
[-C--:B------:R-:W-:Y:S01]  /*27d0*/  IADD3 R104, P6, R92, R20.reuse, RZ ;  /* 0x000000145c687210 */ /* 0x080fe20007fde0ff */
[----:B------:R-:W-:Y:S01]  /*27e0*/  STL.64 [R1+0x1e8], R126 ;  /* 0x0001e87e01007387 */ /* 0x000fe20000100a00 */
[----:B------:R-:W-:Y:S02]  /*27f0*/  IADD3 R110, P4, R107, R20, RZ ;  /* 0x000000146b6e7210 */ /* 0x000fe40007f9e0ff */
[-C--:B------:R-:W-:Y:S01]  /*2800*/  LEA.HI.X.SX32 R109, R98, R21.reuse, 0x1, P5 ;  /* 0x00000015626d7211 */ /* 0x080fe200028f0eff */
[----:B------:R-:W-:Y:S01]  /*2810*/  STL.64 [R1+0x190], R124 ;  /* 0x0001907c01007387 */ /* 0x000fe20000100a00 */
[----:B------:R-:W-:-:S03]  /*2820*/  LEA.HI.X.SX32 R107, R95, R21, 0x1, P2 ;  /* 0x000000155f6b7211 */ /* 0x000fc600010f0eff */
[----:B------:R-:W-:Y:S01]  /*2830*/  STL.64 [R1+0xe0], R142 ;  /* 0x0000e08e01007387 */ /* 0x000fe20000100a00 */
[----:B------:R-:W-:-:S03]  /*2840*/  LEA.HI.X.SX32 R105, R93, R21, 0x1, P6 ;  /* 0x000000155d697211 */ /* 0x000fc600030f0eff */
[----:B------:R-:W-:Y:S01]  /*2850*/  STL.64 [R1+0xd8], R138 ;  /* 0x0000d88a01007387 */ /* 0x000fe20000100a00 */
[----:B------:R-:W-:-:S03]  /*2860*/  IADD3 R102, P5, R89, R20, RZ ;  /* 0x0000001459667210 */ /* 0x000fc60007fbe0ff */
[----:B------:R-:W-:Y:S04]  /*2870*/  STL.64 [R1+0x188], R118 ;  /* 0x0001887601007387 */ /* 0x000fe80000100a00 */
[----:B------:R-:W-:Y:S01]  /*2880*/  STL.64 [R1+0xd0], R132 ;  /* 0x0000d08401007387 */ /* 0x000fe20000100a00 */
[----:B------:R-:W-:-:S03]  /*2890*/  IADD3 R116, P3, R117, R20, RZ ;  /* 0x0000001475747210 */ /* 0x000fc60007f7e0ff */
[----:B------:R-:W-:Y:S01]  /*28a0*/  STL.64 [R1+0xc8], R128 ;  /* 0x0000c88001007387 */ /* 0x000fe20000100a00 */
[----:B------:R-:W-:-:S03]  /*28b0*/  LEA.HI.X.SX32 R103, R92, R21, 0x1, P5 ;  /* 0x000000155c677211 */ /* 0x000fc600028f0eff */
[----:B------:R-:W-:Y:S01]  /*28c0*/  STL.64 [R1+0x228], R108 ;  /* 0x0002286c01007387 */ /* 0x000fe20000100a00 */
[----:B------:R-:W-:-:S03]  /*28d0*/  IADD3 R120, P0, R121, R20, RZ ;  /* 0x0000001479787210 */ /* 0x000fc60007f1e0ff */
[----:B------:R0:W-:Y:S01]  /*28e0*/  STL.64 [R1+0x210], R106 ;  /* 0x0002106a01007387 */ /* 0x0001e20000100a00 */
[----:B------:R-:W-:-:S03]  /*28f0*/  IADD3 R114, P1, R111, R20, RZ ;  /* 0x000000146f727210 */ /* 0x000fc60007f3e0ff */
[----:B------:R1:W-:Y:S01]  /*2900*/  STL.64 [R1+0x1e0], R104 ;  /* 0x0001e06801007387 */ /* 0x0003e20000100a00 */
[-C--:B------:R-:W-:Y:S02]  /*2910*/  LEA.HI.X.SX32 R117, R87, R21.reuse, 0x1, P3 ;  /* 0x0000001557757211 */ /* 0x080fe400018f0eff */
[-C--:B------:R-:W-:Y:S02]  /*2920*/  LEA.HI.X.SX32 R121, R89, R21.reuse, 0x1, P0 ;  /* 0x0000001559797211 */ /* 0x080fe400000f0eff */
[----:B------:R-:W-:Y:S02]  /*2930*/  LEA.HI.X.SX32 R115, R84, R21, 0x1, P1 ;  /* 0x0000001554737211 */ /* 0x000fe400008f0eff */
[-C--:B0-----:R-:W-:Y:S02]  /*2940*/  IADD3 R106, P6, R94, R20.reuse, RZ ;  /* 0x000000145e6a7210 */ /* 0x081fe40007fde0ff */
[-C--:B-1----:R-:W-:Y:S02]  /*2950*/  IADD3 R104, P5, R84, R20.reuse, RZ ;  /* 0x0000001454687210 */ /* 0x082fe40007fbe0ff */
[----:B------:R-:W-:-:S02]  /*2960*/  IADD3 R94, P3, R88, R20, RZ ;  /* 0x00000014585e7210 */ /* 0x000fc40007f7e0ff */
[-C--:B------:R-:W-:Y:S02]  /*2970*/  LEA.HI.X.SX32 R105, R86, R21.reuse, 0x1, P5 ;  /* 0x0000001556697211 */ /* 0x080fe400028f0eff */
[CC--:B------:R-:W-:Y:S01]  /*2980*/  IADD3 R88, P5, R78.reuse, R20.reuse, RZ ;  /* 0x000000144e587210 */ /* 0x0c0fe20007fbe0ff */
[----:B------:R0:W-:Y:S01]  /*2990*/  STL.64 [R1+0x180], R102 ;  /* 0x0001806601007387 */ /* 0x0001e20000100a00 */
[----:B------:R-:W-:Y:S02]  /*29a0*/  IADD3 R86, P1, R75, R20, RZ ;  /* 0x000000144b567210 */ /* 0x000fe40007f3e0ff */
[-C--:B------:R-:W-:Y:S01]  /*29b0*/  LEA.HI.X.SX32 R89, R79, R21.reuse, 0x1, P5 ;  /* 0x000000154f597211 */ /* 0x080fe200028f0eff */
[----:B------:R-:W-:Y:S01]  /*29c0*/  STL.64 [R1+0xc0], R120 ;  /* 0x0000c07801007387 */ /* 0x000fe20000100a00 */
[----:B------:R-:W-:-:S03]  /*29d0*/  LEA.HI.X.SX32 R87, R78, R21, 0x1, P1 ;  /* 0x000000154e577211 */ /* 0x000fc600008f0eff */
[----:B------:R-:W-:Y:S01]  /*29e0*/  STL.64 [R1+0xb8], R116 ;  /* 0x0000b87401007387 */ /* 0x000fe20000100a00 */
[----:B------:R-:W-:-:S03]  /*29f0*/  IADD3 R108, P2, R96, R20, RZ ;  /* 0x00000014606c7210 */ /* 0x000fc60007f5e0ff */
[----:B------:R1:W-:Y:S01]  /*2a00*/  STL.64 [R1+0x178], R104 ;  /* 0x0001786801007387 */ /* 0x0003e20000100a00 */
[----:B0-----:R-:W-:-:S03]  /*2a10*/  IADD3 R102, P0, R90, R20, RZ ;  /* 0x000000145a667210 */ /* 0x001fc60007f1e0ff */
[----:B------:R-:W-:Y:S01]  /*2a20*/  STL.64 [R1+0xb0], R114 ;  /* 0x0000b07201007387 */ /* 0x000fe20000100a00 */
[-C--:B------:R-:W-:Y:S02]  /*2a30*/  LEA.HI.X.SX32 R111, R81, R21.reuse, 0x1, P4 ;  /* 0x00000015516f7211 */ /* 0x080fe400020f0eff */
[-C--:B------:R-:W-:Y:S01]  /*2a40*/  LEA.HI.X.SX32 R107, R73, R21.reuse, 0x1, P6 ;  /* 0x00000015496b7211 */ /* 0x080fe200030f0eff */
[----:B------:R0:W-:Y:S01]  /*2a50*/  STL.64 [R1+0x1d8], R88 ;  /* 0x0001d85801007387 */ /* 0x0001e20000100a00 */
[-C--:B-1----:R-:W-:Y:S02]  /*2a60*/  IADD3 R104, P1, R70, R20.reuse, RZ ;  /* 0x0000001446687210 */ /* 0x082fe40007f3e0ff */
[-C--:B------:R-:W-:Y:S02]  /*2a70*/  LEA.HI.X.SX32 R109, R75, R21.reuse, 0x1, P2 ;  /* 0x000000154b6d7211 */ /* 0x080fe400010f0eff */
[----:B------:R-:W-:Y:S02]  /*2a80*/  LEA.HI.X.SX32 R105, R72, R21, 0x1, P1 ;  /* 0x0000001548697211 */ /* 0x000fe400008f0eff */
[----:B0-----:R-:W-:-:S02]  /*2a90*/  IADD3 R88, P5, R80, R20, RZ ;  /* 0x0000001450587210 */ /* 0x001fc40007fbe0ff */
[-C--:B------:R-:W-:Y:S02]  /*2aa0*/  IADD3 R80, P6, R74, R20.reuse, RZ ;  /* 0x000000144a507210 */ /* 0x080fe40007fde0ff */
[-C--:B------:R-:W-:Y:S02]  /*2ab0*/  IADD3 R74, P1, R16, R20.reuse, RZ ;  /* 0x00000014104a7210 */ /* 0x080fe40007f3e0ff */
[-C--:B------:R-:W-:Y:S01]  /*2ac0*/  LEA.HI.X.SX32 R103, R70, R21.reuse, 0x1, P0 ;  /* 0x0000001546677211 */ /* 0x080fe200000f0eff */
[----:B------:R-:W-:Y:S01]  /*2ad0*/  STL.64 [R1+0xa8], R110 ;  /* 0x0000a86e01007387 */ /* 0x000fe20000100a00 */
[-C--:B------:R-:W-:Y:S02]  /*2ae0*/  IADD3 R72, P0, R15, R20.reuse, RZ ;  /* 0x000000140f487210 */ /* 0x080fe40007f1e0ff */
[----:B------:R-:W-:Y:S01]  /*2af0*/  LEA.HI.X.SX32 R95, R65, R21, 0x1, P3 ;  /* 0x00000015415f7211 */ /* 0x000fe200018f0eff */
[----:B------:R0:W-:Y:S01]  /*2b00*/  STL.64 [R1+0x170], R86 ;  /* 0x0001705601007387 */ /* 0x0001e20000100a00 */
[----:B------:R-:W-:-:S02]  /*2b10*/  IADD3 R78, P3, R11, R20, RZ ;  /* 0x000000140b4e7210 */ /* 0x000fc40007f7e0ff */
[-C--:B------:R-:W-:Y:S01]  /*2b20*/  LEA.HI.X.SX32 R75, R18, R21.reuse, 0x1, P1 ;  /* 0x00000015124b7211 */ /* 0x080fe200008f0eff */
[----:B------:R-:W-:Y:S01]  /*2b30*/  STL.64 [R1+0xa0], R108 ;  /* 0x0000a06c01007387 */ /* 0x000fe20000100a00 */
[-C--:B------:R-:W-:Y:S02]  /*2b40*/  LEA.HI.X.SX32 R73, R16, R21.reuse, 0x1, P0 ;  /* 0x0000001510497211 */ /* 0x080fe400000f0eff */
[----:B------:R-:W-:Y:S01]  /*2b50*/  IADD3 R92, P4, R82, R20, RZ ;  /* 0x00000014525c7210 */ /* 0x000fe20007f9e0ff */
[----:B------:R-:W-:Y:S01]  /*2b60*/  STL.64 [R1+0x98], R106 ;  /* 0x0000986a01007387 */ /* 0x000fe20000100a00 */
[----:B------:R-:W-:-:S03]  /*2b70*/  LEA.HI.X.SX32 R79, R15, R21, 0x1, P3 ;  /* 0x000000150f4f7211 */ /* 0x000fc600018f0eff */
[----:B------:R-:W-:Y:S01]  /*2b80*/  STL.64 [R1+0x168], R104 ;  /* 0x0001686801007387 */ /* 0x000fe20000100a00 */
[----:B------:R-:W-:-:S03]  /*2b90*/  IADD3 R18, P3, R14, R20, RZ ;  /* 0x000000140e127210 */ /* 0x000fc60007f7e0ff */
[----:B------:R-:W-:Y:S01]  /*2ba0*/  STL.64 [R1+0x90], R102 ;  /* 0x0000906601007387 */ /* 0x000fe20000100a00 */
[----:B0-----:R-:W-:-:S03]  /*2bb0*/  IADD3 R86, P2, R76, R20, RZ ;  /* 0x000000144c567210 */ /* 0x001fc60007f5e0ff */
[----:B------:R0:W-:Y:S01]  /*2bc0*/  STL.64 [R1+0x208], R74 ;  /* 0x0002084a01007387 */ /* 0x0001e20000100a00 */
[----:B------:R-:W-:-:S03]  /*2bd0*/  LEA.HI.X.SX32 R93, R11, R21, 0x1, P4 ;  /* 0x000000150b5d7211 */ /* 0x000fc600020f0eff */
[----:B------:R-:W-:Y:S01]  /*2be0*/  STL.64 [R1+0x88], R94 ;  /* 0x0000885e01007387 */ /* 0x000fe20000100a00 */
[----:B------:R-:W-:-:S03]  /*2bf0*/  LEA.HI.X.SX32 R89, R69, R21, 0x1, P5 ;  /* 0x0000001545597211 */ /* 0x000fc600028f0eff */
[----:B------:R1:W-:Y:S01]  /*2c00*/  STL.64 [R1+0x1d0], R72 ;  /* 0x0001d04801007387 */ /* 0x0003e20000100a00 */
[-C--:B------:R-:W-:Y:S02]  /*2c10*/  IADD3 R16, P4, R64, R20.reuse, RZ ;  /* 0x0000001440107210 */ /* 0x080fe40007f9e0ff */
[-C--:B0-----:R-:W-:Y:S01]  /*2c20*/  IADD3 R74, P1, R19, R20.reuse, RZ ;  /* 0x00000014134a7210 */ /* 0x081fe20007f3e0ff */
[----:B------:R0:W-:Y:S01]  /*2c30*/  STL.64 [R1+0x160], R78 ;  /* 0x0001604e01007387 */ /* 0x0001e20000100a00 */
[-C--:B------:R-:W-:Y:S02]  /*2c40*/  LEA.HI.X.SX32 R19, R77, R21.reuse, 0x1, P3 ;  /* 0x000000154d137211 */ /* 0x080fe400018f0eff */
[-C--:B------:R-:W-:Y:S01]  /*2c50*/  IADD3 R64, P3, R83, R20.reuse, RZ ;  /* 0x0000001453407210 */ /* 0x080fe20007f7e0ff */
[----:B------:R-:W-:Y:S01]  /*2c60*/  STL.64 [R1+0x80], R92 ;  /* 0x0000805c01007387 */ /* 0x000fe20000100a00 */
[-C--:B------:R-:W-:Y:S02]  /*2c70*/  LEA.HI.X.SX32 R87, R14, R21.reuse, 0x1, P2 ;  /* 0x000000150e577211 */ /* 0x080fe400010f0eff */
[----:B-1----:R-:W-:Y:S01]  /*2c80*/  IADD3 R72, P0, R17, R20, RZ ;  /* 0x0000001411487210 */ /* 0x002fe20007f1e0ff */
[----:B------:R-:W-:Y:S01]  /*2c90*/  STL.64 [R1+0x78], R88 ;  /* 0x0000785801007387 */ /* 0x000fe20000100a00 */
[----:B------:R-:W-:-:S02]  /*2ca0*/  LEA.HI.X.SX32 R81, R85, R21, 0x1, P6 ;  /* 0x0000001555517211 */ /* 0x000fc400030f0eff */
[CC--:B0-----:R-:W-:Y:S01]  /*2cb0*/  IADD3 R78, P5, R71.reuse, R20.reuse, RZ ;  /* 0x00000014474e7210 */ /* 0x0c1fe20007fbe0ff */
[----:B------:R0:W-:Y:S01]  /*2cc0*/  STL.64 [R1+0x158], R18 ;  /* 0x0001581201007387 */ /* 0x0001e20000100a00 */
[-C--:B------:R-:W-:Y:S02]  /*2cd0*/  LEA.HI.X.SX32 R65, R71, R21.reuse, 0x1, P3 ;  /* 0x0000001547417211 */ /* 0x080fe400018f0eff */
[-C--:B------:R-:W-:Y:S01]  /*2ce0*/  LEA.HI.X.SX32 R79, R91, R21.reuse, 0x1, P5 ;  /* 0x000000155b4f7211 */ /* 0x080fe200028f0eff */
[----:B------:R-:W-:Y:S01]  /*2cf0*/  STL.64 [R1+0x70], R86 ;  /* 0x0000705601007387 */ /* 0x000fe20000100a00 */
[-C--:B------:R-:W-:Y:S02]  /*2d00*/  LEA.HI.X.SX32 R75, R83, R21.reuse, 0x1, P1 ;  /* 0x00000015534b7211 */ /* 0x080fe400008f0eff */
[----:B------:R-:W-:Y:S01]  /*2d10*/  IADD3 R14, P6, R7, R20, RZ ;  /* 0x00000014070e7210 */ /* 0x000fe20007fde0ff */
[----:B------:R-:W-:Y:S01]  /*2d20*/  STL.64 [R1+0x68], R80 ;  /* 0x0000685001007387 */ /* 0x000fe20000100a00 */
[----:B------:R-:W-:-:S02]  /*2d30*/  LEA.HI.X.SX32 R73, R97, R21, 0x1, P0 ;  /* 0x0000001561497211 */ /* 0x000fc400000f0eff */
[CC--:B0-----:R-:W-:Y:S01]  /*2d40*/  IADD3 R18, P2, R4.reuse, R20.reuse, RZ ;  /* 0x0000001404127210 */ /* 0x0c1fe20007f5e0ff */
[----:B------:R0:W-:Y:S01]  /*2d50*/  STL.64 [R1+0x1c8], R78 ;  /* 0x0001c84e01007387 */ /* 0x0001e20000100a00 */
[-C--:B------:R-:W-:Y:S02]  /*2d60*/  LEA R84, P5, R5, R20.reuse, 0x2 ;  /* 0x0000001405547211 */ /* 0x080fe400078a10ff */
[-C--:B------:R-:W-:Y:S01]  /*2d70*/  LEA.HI.X.SX32 R19, R99, R21.reuse, 0x1, P2 ;  /* 0x0000001563137211 */ /* 0x080fe200010f0eff */
[----:B------:R-:W-:Y:S01]  /*2d80*/  STL.64 [R1+0x150], R64 ;  /* 0x0001504001007387 */ /* 0x000fe20000100a00 */
[C---:B------:R-:W-:Y:S02]  /*2d90*/  LEA R76, P1, R5.reuse, R20, 0x4 ;  /* 0x00000014054c7211 */ /* 0x040fe400078220ff */
[-C--:B------:R-:W-:Y:S01]  /*2da0*/  LEA.HI.X.SX32 R15, R5, R21.reuse, 0x1, P6 ;  /* 0x00000015050f7211 */ /* 0x080fe200030f0eff */
[----:B------:R1:W-:Y:S01]  /*2db0*/  STL.64 [R1+0x60], R74 ;  /* 0x0000604a01007387 */ /* 0x0003e20000100a00 */
[----:B------:R-:W-:-:S02]  /*2dc0*/  LEA.HI.X.SX32 R17, R4, R21, 0x1, P4 ;  /* 0x0000001504117211 */ /* 0x000fc400020f0eff */
[-C--:B0-----:R-:W-:Y:S01]  /*2dd0*/  LEA R78, P3, R5, R20.reuse, 0x3 ;  /* 0x00000014054e7211 */ /* 0x081fe200078618ff */
[----:B------:R0:W-:Y:S01]  /*2de0*/  STL.64 [R1+0x58], R72 ;  /* 0x0000584801007387 */ /* 0x0001e20000100a00 */
[-C--:B------:R-:W-:Y:S02]  /*2df0*/  LEA.HI.X.SX32 R85, R7, R21.reuse, 0x1, P5 ;  /* 0x0000001507557211 */ /* 0x080fe400028f0eff */
[-C--:B------:R-:W-:Y:S01]  /*2e00*/  IADD3 R70, P6, R8, R20.reuse, RZ ;  /* 0x0000001408467210 */ /* 0x080fe20007fde0ff */
[----:B------:R-:W-:Y:S01]  /*2e10*/  STL.64 [R1+0x148], R18 ;  /* 0x0001481201007387 */ /* 0x000fe20000100a00 */
[-C--:B------:R-:W-:Y:S02]  /*2e20*/  LEA.HI.X.SX32 R79, R68, R21.reuse, 0x1, P3 ;  /* 0x00000015444f7211 */ /* 0x080fe400018f0eff */
[----:B-1----:R-:W-:Y:S01]  /*2e30*/  LEA R74, P0, R5, R20, 0x5 ;  /* 0x00000014054a7211 */ /* 0x002fe200078028ff */
[----:B------:R1:W-:Y:S01]  /*2e40*/  STL.64 [R1+0x238], R14 ;  /* 0x0002380e01007387 */ /* 0x0003e20000100a00 */
[----:B------:R-:W-:-:S02]  /*2e50*/  LEA.HI.X.SX32 R77, R67, R21, 0x1, P1 ;  /* 0x00000015434d7211 */ /* 0x000fc400008f0eff */
[----:B0-----:R-:W-:Y:S01]  /*2e60*/  LEA R72, P2, R5, R20, 0x6 ;  /* 0x0000001405487211 */ /* 0x001fe200078430ff */
[----:B------:R0:W-:Y:S01]  /*2e70*/  STL.64 [R1+0x50], R16 ;  /* 0x0000501001007387 */ /* 0x0001e20000100a00 */
[-C--:B------:R-:W-:Y:S02]  /*2e80*/  LEA.HI.X.SX32 R75, R66, R21.reuse, 0x1, P0 ;  /* 0x00000015424b7211 */ /* 0x080fe400000f0eff */
[-C--:B------:R-:W-:Y:S01]  /*2e90*/  LEA.HI.X.SX32 R73, R10, R21.reuse, 0x1, P2 ;  /* 0x000000150a497211 */ /* 0x080fe200010f0eff */
[----:B------:R4:W-:Y:S01]  /*2ea0*/  STL.64 [R1+0x230], R84 ;  /* 0x0002305401007387 */ /* 0x0009e20000100a00 */
[----:B------:R-:W-:-:S03]  /*2eb0*/  LEA.HI.X.SX32 R71, R9, R21, 0x1, P6 ;  /* 0x0000001509477211 */ /* 0x000fc600030f0eff */
[----:B------:R4:W-:Y:S04]  /*2ec0*/  STL.64 [R1+0x220], R78 ;  /* 0x0002204e01007387 */ /* 0x0009e80000100a00 */
[----:B------:R4:W-:Y:S04]  /*2ed0*/  STL.64 [R1+0x200], R76 ;  /* 0x0002004c01007387 */ /* 0x0009e80000100a00 */
[----:B------:R4:W-:Y:S04]  /*2ee0*/  STL.64 [R1+0x1c0], R74 ;  /* 0x0001c04a01007387 */ /* 0x0009e80000100a00 */
[----:B------:R4:W-:Y:S04]  /*2ef0*/  STL.64 [R1+0x140], R72 ;  /* 0x0001404801007387 */ /* 0x0009e80000100a00 */
[----:B------:R4:W-:Y:S01]  /*2f00*/  STL.64 [R1+0x48], R70 ;  /* 0x0000484601007387 */ /* 0x0009e20000100a00 */
[----:B------:R-:W-:Y:S01]  /*2f10*/  LOP3.LUT P4, RZ, R101, 0x3, RZ, 0xc0, !PT ;  /* 0x0000000365ff7812 */ /* 0x000fe2000788c0ff */
[----:B-1----:R-:W-:Y:S01]  /*2f20*/  IMAD.SHL.U32 R14, R112, 0x2, RZ ;  /* 0x00000002700e7824 */ /* 0x002fe200078e00ff */
[----:B---3--:R-:W-:-:S02]  /*2f30*/  LOP3.LUT R186, R13, R6, RZ, 0x3c, !PT ;  /* 0x000000060dba7212 */ /* 0x008fc400078e3cff */
[----:B------:R-:W-:Y:S02]  /*2f40*/  LOP3.LUT R13, R13, 0x10, R101, 0x78, !PT ;  /* 0x000000100d0d7812 */ /* 0x000fe400078e7865 */
[----:B------:R-:W-:Y:S02]  /*2f50*/  LOP3.LUT R101, R101, 0x1c, RZ, 0xc0, !PT ;  /* 0x0000001c65657812 */ /* 0x000fe400078ec0ff */
[----:B0-----:R-:W-:Y:S02]  /*2f60*/  SHF.R.U32.HI R17, RZ, 0x3, R112 ;  /* 0x00000003ff117819 */ /* 0x001fe40000011670 */
[----:B------:R-:W-:Y:S02]  /*2f70*/  LEA R69, R101, UR6, 0x2 ;  /* 0x0000000665457c11 */ /* 0x000fe4000f8e10ff */
[----:B------:R-:W-:Y:S02]  /*2f80*/  LOP3.LUT R17, R17, 0xc, RZ, 0xc0, !PT ;  /* 0x0000000c11117812 */ /* 0x000fe400078ec0ff */
[----:B------:R-:W-:-:S02]  /*2f90*/  LOP3.LUT R7, R14, 0x10, RZ, 0x3c, !PT ;  /* 0x000000100e077812 */ /* 0x000fc400078e3cff */
[C---:B------:R-:W-:Y:S02]  /*2fa0*/  LOP3.LUT R9, R14.reuse, 0x20, RZ, 0x3c, !PT ;  /* 0x000000200e097812 */ /* 0x040fe400078e3cff */
[C---:B------:R-:W-:Y:S02]  /*2fb0*/  LOP3.LUT R8, R14.reuse, 0x30, RZ, 0x3c, !PT ;  /* 0x000000300e087812 */ /* 0x040fe400078e3cff */
[C---:B------:R-:W-:Y:S02]  /*2fc0*/  LOP3.LUT R7, R14.reuse, 0x40, RZ, 0x3c, !PT ;  /* 0x000000400e077812 */ /* 0x040fe400078e3cff */
[C---:B------:R-:W-:Y:S02]  /*2fd0*/  LOP3.LUT R9, R14.reuse, 0x50, RZ, 0x3c, !PT ;  /* 0x000000500e097812 */ /* 0x040fe400078e3cff */
[C---:B------:R-:W-:Y:S02]  /*2fe0*/  LOP3.LUT R8, R14.reuse, 0x60, RZ, 0x3c, !PT ;  /* 0x000000600e087812 */ /* 0x040fe400078e3cff */
[----:B------:R-:W-:Y:S01]  /*2ff0*/  LOP3.LUT R7, R14, 0x70, RZ, 0x3c, !PT ;  /* 0x000000700e077812 */ /* 0x000fe200078e3cff */
[----:B------:R-:W-:Y:S01]  /*3000*/  IMAD.MOV.U32 R11, RZ, RZ, 0x3f800000 ;  /* 0x3f800000ff0b7424 */ /* 0x000fe200078e00ff */
[C---:B------:R-:W-:Y:S01]  /*3010*/  LOP3.LUT R5, R12.reuse, 0x40, RZ, 0x3c, !PT ;  /* 0x000000400c057812 */ /* 0x040fe200078e3cff */
[----:B------:R-:W-:Y:S01]  /*3020*/  IMAD.MOV.U32 R65, RZ, RZ, -0x800000 ;  /* 0xff800000ff417424 */ /* 0x000fe200078e00ff */
[----:B------:R-:W-:Y:S01]  /*3030*/  LOP3.LUT R4, R12, 0x60, RZ, 0x3c, !PT ;  /* 0x000000600c047812 */ /* 0x000fe200078e3cff */
[----:B------:R-:W-:Y:S01]  /*3040*/  IMAD.MOV.U32 R16, RZ, RZ, RZ ;  /* 0x000000ffff107224 */ /* 0x000fe200078e00ff */
[----:B--2---:R-:W-:Y:S01]  /*3050*/  LOP3.LUT R9, R3, 0x20, RZ, 0x3c, !PT ;  /* 0x0000002003097812 */ /* 0x004fe200078e3cff */
[----:B------:R-:W-:Y:S01]  /*3060*/  IMAD.MOV.U32 R64, RZ, RZ, -0x800000 ;  /* 0xff800000ff407424 */ /* 0x000fe200078e00ff */
[----:B------:R-:W-:Y:S01]  /*3070*/  LOP3.LUT R8, R2, 0x40, RZ, 0x3c, !PT ;  /* 0x0000004002087812 */ /* 0x000fe200078e3cff */
[----:B------:R-:W-:Y:S01]  /*3080*/  IMAD.MOV.U32 R18, RZ, RZ, -0x800000 ;  /* 0xff800000ff127424 */ /* 0x000fe200078e00ff */
[----:B------:R-:W-:Y:S01]  /*3090*/  LOP3.LUT R7, R13, 0x20, RZ, 0x3c, !PT ;  /* 0x000000200d077812 */ /* 0x000fe200078e3cff */
[----:B------:R-:W-:Y:S01]  /*30a0*/  IMAD.MOV.U32 R6, RZ, RZ, 0x3f800000 ;  /* 0x3f800000ff067424 */ /* 0x000fe200078e00ff */
[----:B------:R-:W-:Y:S01]  /*30b0*/  MOV R15, RZ ;  /* 0x000000ff000f7202 */ /* 0x000fe20000000f00 */
[----:B------:R-:W-:Y:S01]  /*30c0*/  IMAD.MOV.U32 R5, RZ, RZ, 0x3f800000 ;  /* 0x3f800000ff057424 */ /* 0x000fe200078e00ff */
[----:B------:R-:W-:Y:S01]  /*30d0*/  MOV R19, 0xff800000 ;  /* 0xff80000000137802 */ /* 0x000fe20000000f00 */
        /* <DEDUP_REMOVED lines=12> */
[----:B------:R-:W-:Y:S01]  /*31a0*/  IADD3 R17, R69, R17, RZ ;  /* 0x0000001145117210 */ /* 0x000fe20007ffe0ff */
[----:B------:R-:W-:Y:S01]  /*31b0*/  VIADD R186, R186, UR6 ;  /* 0x00000006baba7c36 */ /* 0x000fe20008000000 */
[----:B------:R-:W-:-:S02]  /*31c0*/  CS2R R118, SRZ ;  /* 0x0000000000767805 */ /* 0x000fc4000001ff00 */
[----:B------:R-:W-:Y:S02]  /*31d0*/  CS2R R120, SRZ ;  /* 0x0000000000787805 */ /* 0x000fe4000001ff00 */
[----:B------:R-:W-:Y:S02]  /*31e0*/  CS2R R122, SRZ ;  /* 0x00000000007a7805 */ /* 0x000fe4000001ff00 */
[----:B------:R-:W-:Y:S02]  /*31f0*/  CS2R R124, SRZ ;  /* 0x00000000007c7805 */ /* 0x000fe4000001ff00 */
[----:B------:R-:W-:Y:S02]  /*3200*/  CS2R R126, SRZ ;  /* 0x00000000007e7805 */ /* 0x000fe4000001ff00 */
[C---:B------:R-:W-:Y:S02]  /*3210*/  LOP3.LUT R9, R13.reuse, 0x40, RZ, 0x3c, !PT ;  /* 0x000000400d097812 */ /* 0x040fe400078e3cff */
[----:B------:R-:W-:-:S02]  /*3220*/  LOP3.LUT R8, R13, 0x60, RZ, 0x3c, !PT ;  /* 0x000000600d087812 */ /* 0x000fc400078e3cff */
[----:B------:R-:W-:Y:S01]  /*3230*/  LOP3.LUT R7, R0, 0x40, RZ, 0x3c, !PT ;  /* 0x0000004000077812 */ /* 0x000fe200078e3cff */
[----:B----4-:R-:W-:-:S06]  /*3240*/  UMOV UR4, URZ ;  /* 0x0000003f00047c82 */ /* 0x010fcc0008000000 */
.L_x_1:
[----:B------:R-:W2:Y:S04]  /*3250*/  LDL.64 R90, [R1+0x210] ;  /* 0x00021000015a7983 */ /* 0x000ea80000100a00 */
[----:B------:R-:W3:Y:S04]  /*3260*/  LDL.64 R8, [R1+0x230] ;  /* 0x0002300001087983 */ /* 0x000ee80000100a00 */
[----:B------:R-:W4:Y:S04]  /*3270*/  LDL.64 R70, [R1+0x228] ;  /* 0x0002280001467983 */ /* 0x000f280000100a00 */
[----:B------:R-:W5:Y:S04]  /*3280*/  LDL.64 R66, [R1+0x238] ;  /* 0x0002380001427983 */ /* 0x000f680000100a00 */
[----:B------:R-:W5:Y:S04]  /*3290*/  LDL.64 R84, [R1+0x1f8] ;  /* 0x0001f80001547983 */ /* 0x000f680000100a00 */
[----:B------:R-:W5:Y:S04]  /*32a0*/  LDL.64 R76, [R1+0x200] ;  /* 0x00020000014c7983 */ /* 0x000f680000100a00 */
[----:B------:R-:W5:Y:S04]  /*32b0*/  LDL.64 R100, [R1+0x208] ;  /* 0x0002080001647983 */ /* 0x000f680000100a00 */
[----:B------:R-:W5:Y:S01]  /*32c0*/  LDL.64 R152, [R1+0x1c0] ;  /* 0x0001c00001987983 */ /* 0x000f620000100a00 */
[----:B------:R-:W-:-:S03]  /*32d0*/  IMAD.WIDE R68, R15, 0x2, R20 ;  /* 0x000000020f447825 */ /* 0x000fc600078e0214 */
[----:B------:R-:W5:Y:S04]  /*32e0*/  LDL.64 R144, [R1+0x198] ;  /* 0x0001980001907983 */ /* 0x000f680000100a00 */
[----:B------:R2:W5:Y:S04]  /*32f0*/  LDG.E.U16 R7, desc[UR10][R68.64] ;  /* 0x0000000a44077981 */ /* 0x000568000c1e1500 */
[----:B------:R-:W5:Y:S04]  /*3300*/  LDL.64 R72, [R1+0x218] ;  /* 0x0002180001487983 */ /* 0x000f680000100a00 */
        /* <DEDUP_REMOVED lines=26> */
[----:B------:R-:W5:Y:S01]  /*34b0*/  LDL.64 R224, [R1+0xd0] ;  /* 0x0000d00001e07983 */ /* 0x000f620000100a00 */
[----:B--2---:R-:W-:-:S03]  /*34c0*/  IMAD.WIDE R68, R15, 0x2, R90 ;  /* 0x000000020f447825 */ /* 0x004fc600078e025a */
[----:B------:R-:W2:Y:S01]  /*34d0*/  LDL.64 R90, [R1+0x1c8] ;  /* 0x0001c800015a7983 */ /* 0x000ea20000100a00 */
[----:B---3--:R-:W-:-:S04]  /*34e0*/  IMAD.WIDE R8, R15, 0x2, R8 ;  /* 0x000000020f087825 */ /* 0x008fc800078e0208 */
[C---:B----4-:R-:W-:Y:S02]  /*34f0*/  IMAD.WIDE R78, R15.reuse, 0x2, R70 ;  /* 0x000000020f4e7825 */ /* 0x050fe400078e0246 */
[----:B------:R0:W3:Y:S02]  /*3500*/  LDG.E.U16 R71, desc[UR10][R8.64] ;  /* 0x0000000a08477981 */ /* 0x0000e4000c1e1500 */
[C---:B-----5:R-:W-:Y:S02]  /*3510*/  IMAD.WIDE R66, R15.reuse, 0x2, R66 ;  /* 0x000000020f427825 */ /* 0x060fe400078e0242 */
[----:B------:R-:W4:Y:S02]  /*3520*/  LDG.E.U16 R78, desc[UR10][R78.64] ;  /* 0x0000000a4e4e7981 */ /* 0x000f24000c1e1500 */
[C---:B------:R-:W-:Y:S02]  /*3530*/  IMAD.WIDE R84, R15.reuse, 0x2, R84 ;  /* 0x000000020f547825 */ /* 0x040fe400078e0254 */
[----:B------:R1:W5:Y:S02]  /*3540*/  LDG.E.U16 R89, desc[UR10][R66.64] ;  /* 0x0000000a42597981 */ /* 0x000364000c1e1500 */
[----:B0-----:R-:W-:-:S02]  /*3550*/  IMAD.WIDE R8, R15, 0x2, R76 ;  /* 0x000000020f087825 */ /* 0x001fc400078e024c */
[----:B------:R-:W4:Y:S04]  /*3560*/  LDG.E.U16 R77, desc[UR10][R68.64] ;  /* 0x0000000a444d7981 */ /* 0x000f28000c1e1500 */
[----:B------:R0:W3:Y:S01]  /*3570*/  LDG.E.U16 R79, desc[UR10][R84.64] ;  /* 0x0000000a544f7981 */ /* 0x0000e2000c1e1500 */
[----:B-1----:R-:W-:-:S03]  /*3580*/  IMAD.WIDE R66, R15, 0x2, R100 ;  /* 0x000000020f427825 */ /* 0x002fc600078e0264 */
[----:B------:R-:W5:Y:S04]  /*3590*/  LDL.64 R100, [R1+0x170] ;  /* 0x0001700001647983 */ /* 0x000f680000100a00 */
[----:B------:R-:W4:Y:S01]  /*35a0*/  LDG.E.U16 R9, desc[UR10][R8.64] ;  /* 0x0000000a08097981 */ /* 0x000f22000c1e1500 */
[----:B0-----:R-:W-:-:S03]  /*35b0*/  IMAD.WIDE R84, R15, 0x2, R152 ;  /* 0x000000020f547825 */ /* 0x001fc600078e0298 */
[----:B------:R-:W3:Y:S01]  /*35c0*/  LDG.E.U16 R69, desc[UR10][R66.64] ;  /* 0x0000000a42457981 */ /* 0x000ee2000c1e1500 */
[----:B------:R-:W-:-:S03]  /*35d0*/  IMAD.WIDE R72, R15, 0x2, R72 ;  /* 0x000000020f487825 */ /* 0x000fc600078e0248 */
[----:B------:R-:W4:Y:S04]  /*35e0*/  LDL.64 R152, [R1+0x148] ;  /* 0x0001480001987983 */ /* 0x000f280000100a00 */
[----:B------:R0:W3:Y:S01]  /*35f0*/  LDG.E.U16 R8, desc[UR10][R84.64] ;  /* 0x0000000a54087981 */ /* 0x0000e2000c1e1500 */
[----:B------:R-:W-:-:S03]  /*3600*/  IMAD.WIDE R74, R15, 0x2, R74 ;  /* 0x000000020f4a7825 */ /* 0x000fc600078e024a */
[----:B------:R1:W3:Y:S01]  /*3610*/  LDG.E.U16 R88, desc[UR10][R72.64] ;  /* 0x0000000a48587981 */ /* 0x0002e2000c1e1500 */
[----:B0-----:R-:W-:-:S03]  /*3620*/  IMAD.WIDE R84, R15, 0x2, R144 ;  /* 0x000000020f547825 */ /* 0x001fc600078e0290 */
[----:B------:R-:W3:Y:S01]  /*3630*/  LDL.64 R144, [R1+0x140] ;  /* 0x0001400001907983 */ /* 0x000ee20000100a00 */
[----:B------:R-:W-:-:S04]  /*3640*/  IMAD.WIDE R94, R15, 0x2, R94 ;  /* 0x000000020f5e7825 */ /* 0x000fc800078e025e */
[C---:B-1----:R-:W-:Y:S02]  /*3650*/  IMAD.WIDE R72, R15.reuse, 0x2, R92 ;  /* 0x000000020f487825 */ /* 0x042fe400078e025c */
[----:B------:R0:W3:Y:S02]  /*3660*/  LDG.E.U16 R93, desc[UR10][R74.64] ;  /* 0x0000000a4a5d7981 */ /* 0x0000e4000c1e1500 */
[C---:B------:R-:W-:Y:S02]  /*3670*/  IMAD.WIDE R66, R15.reuse, 0x2, R86 ;  /* 0x000000020f427825 */ /* 0x040fe400078e0256 */
[----:B------:R-:W3:Y:S04]  /*3680*/  LDG.E.U16 R94, desc[UR10][R94.64] ;  /* 0x0000000a5e5e7981 */ /* 0x000ee8000c1e1500 */
[----:B------:R1:W3:Y:S01]  /*3690*/  LDG.E.U16 R87, desc[UR10][R66.64] ;  /* 0x0000000a42577981 */ /* 0x0002e2000c1e1500 */
[----:B0-----:R-:W-:-:S03]  /*36a0*/  IMAD.WIDE R74, R15, 0x2, R106 ;  /* 0x000000020f4a7825 */ /* 0x001fc600078e026a */
[----:B------:R0:W3:Y:S04]  /*36b0*/  LDG.E.U16 R86, desc[UR10][R84.64] ;  /* 0x0000000a54567981 */ /* 0x0000e8000c1e1500 */
[----:B------:R0:W3:Y:S01]  /*36c0*/  LDG.E.U16 R95, desc[UR10][R74.64] ;  /* 0x0000000a4a5f7981 */ /* 0x0000e2000c1e1500 */
[----:B-1----:R-:W-:-:S03]  /*36d0*/  IMAD.WIDE R66, R15, 0x2, R104 ;  /* 0x000000020f427825 */ /* 0x002fc600078e0268 */
[----:B------:R-:W3:Y:S01]  /*36e0*/  LDL.64 R104, [R1+0x150] ;  /* 0x0001500001687983 */ /* 0x000ee20000100a00 */
[----:B0-----:R-:W-:-:S03]  /*36f0*/  IMAD.WIDE R84, R15, 0x2, R128 ;  /* 0x000000020f547825 */ /* 0x001fc600078e0280 */
[----:B------:R-:W3:Y:S01]  /*3700*/  LDL.64 R128, [R1+0x118] ;  /* 0x0001180001807983 */ /* 0x000ee20000100a00 */
[----:B------:R-:W-:-:S03]  /*3710*/  IMAD.WIDE R74, R15, 0x2, R130 ;  /* 0x000000020f4a7825 */ /* 0x000fc600078e0282 */
[----:B------:R-:W3:Y:S01]  /*3720*/  LDL.64 R130, [R1+0x120] ;  /* 0x0001200001827983 */ /* 0x000ee20000100a00 */
[----:B------:R-:W-:-:S03]  /*3730*/  IMAD.WIDE R98, R15, 0x2, R98 ;  /* 0x000000020f627825 */ /* 0x000fc600078e0262 */
[----:B------:R-:W3:Y:S01]  /*3740*/  LDL.64 R106, [R1+0x158] ;  /* 0x00015800016a7983 */ /* 0x000ee20000100a00 */
[----:B------:R-:W-:-:S03]  /*3750*/  IMAD.WIDE R96, R15, 0x2, R96 ;  /* 0x000000020f607825 */ /* 0x000fc600078e0260 */
[----:B------:R0:W3:Y:S04]  /*3760*/  LDG.E.U16 R76, desc[UR10][R98.64] ;  /* 0x0000000a624c7981 */ /* 0x0000e8000c1e1500 */
[----:B------:R-:W3:Y:S01]  /*3770*/  LDG.E.U16 R96, desc[UR10][R96.64] ;  /* 0x0000000a60607981 */ /* 0x000ee2000c1e1500 */
[----:B------:R-:W-:-:S03]  /*3780*/  IMAD.WIDE R102, R15, 0x2, R102 ;  /* 0x000000020f667825 */ /* 0x000fc600078e0266 */
[----:B------:R-:W3:Y:S01]  /*3790*/  LDG.E.U16 R73, desc[UR10][R72.64] ;  /* 0x0000000a48497981 */ /* 0x000ee2000c1e1500 */
[----:B--2---:R-:W-:-:S03]  /*37a0*/  IMAD.WIDE R90, R15, 0x2, R90 ;  /* 0x000000020f5a7825 */ /* 0x004fc600078e025a */
[----:B------:R-:W2:Y:S04]  /*37b0*/  LDG.E.U16 R97, desc[UR10][R66.64] ;  /* 0x0000000a42617981 */ /* 0x000ea8000c1e1500 */
[----:B------:R1:W2:Y:S01]  /*37c0*/  LDG.E.U16 R68, desc[UR10][R90.64] ;  /* 0x0000000a5a447981 */ /* 0x0002a2000c1e1500 */
[----:B0-----:R-:W-:-:S03]  /*37d0*/  IMAD.WIDE R98, R15, 0x2, R188 ;  /* 0x000000020f627825 */ /* 0x001fc600078e02bc */
[----:B------:R-:W2:Y:S04]  /*37e0*/  LDL.64 R188, [R1+0x130] ;  /* 0x0001300001bc7983 */ /* 0x000ea80000100a00 */
[----:B------:R-:W2:Y:S01]  /*37f0*/  LDG.E.U16 R70, desc[UR10][R102.64] ;  /* 0x0000000a66467981 */ /* 0x000ea2000c1e1500 */
[----:B-1----:R-:W-:-:S03]  /*3800*/  IMAD.WIDE R90, R15, 0x2, R154 ;  /* 0x000000020f5a7825 */ /* 0x002fc600078e029a */
[----:B------:R-:W2:Y:S01]  /*3810*/  LDL.64 R154, [R1+0x128] ;  /* 0x00012800019a7983 */ /* 0x000ea20000100a00 */
[----:B------:R-:W-:-:S03]  /*3820*/  IMAD.WIDE R66, R15, 0x2, R112 ;  /* 0x000000020f427825 */ /* 0x000fc600078e0270 */
[----:B------:R0:W2:Y:S04]  /*3830*/  LDG.E.U16 R113, desc[UR10][R98.64] ;  /* 0x0000000a62717981 */ /* 0x0000a8000c1e1500 */
[----:B------:R1:W2:Y:S01]  /*3840*/  LDG.E.U16 R92, desc[UR10][R90.64] ;  /* 0x0000000a5a5c7981 */ /* 0x0002a2000c1e1500 */
[----:B-----5:R-:W-:-:S03]  /*3850*/  IMAD.WIDE R100, R15, 0x2, R100 ;  /* 0x000000020f647825 */ /* 0x020fc600078e0264 */
[----:B------:R-:W5:Y:S01]  /*3860*/  LDG.E.U16 R67, desc[UR10][R66.64] ;  /* 0x0000000a42437981 */ /* 0x000f62000c1e1500 */
[----:B0-----:R-:W-:-:S03]  /*3870*/  IMAD.WIDE R98, R15, 0x2, R114 ;  /* 0x000000020f627825 */ /* 0x001fc600078e0272 */
[----:B------:R-:W5:Y:S04]  /*3880*/  LDG.E.U16 R10, desc[UR10][R100.64] ;  /* 0x0000000a640a7981 */ /* 0x000f68000c1e1500 */
[----:B------:R-:W5:Y:S01]  /*3890*/  LDL.64 R114, [R1+0x110] ;  /* 0x0001100001727983 */ /* 0x000f620000100a00 */
[----:B-1----:R-:W-:-:S03]  /*38a0*/  IMAD.WIDE R90, R15, 0x2, R194 ;  /* 0x000000020f5a7825 */ /* 0x002fc600078e02c2 */
[----:B------:R0:W5:Y:S04]  /*38b0*/  LDG.E.U16 R112, desc[UR10][R98.64] ;  /* 0x0000000a62707981 */ /* 0x000168000c1e1500 */
[----:B------:R-:W5:Y:S01]  /*38c0*/  LDL.64 R194, [R1+0xb8] ;  /* 0x0000b80001c27983 */ /* 0x000f620000100a00 */
[----:B----4-:R-:W-:-:S03]  /*38d0*/  IMAD.WIDE R102, R15, 0x2, R152 ;  /* 0x000000020f667825 */ /* 0x010fc600078e0298 */
[----:B------:R-:W4:Y:S01]  /*38e0*/  LDL.64 R152, [R1+0xc0] ;  /* 0x0000c00001987983 */ /* 0x000f220000100a00 */
[----:B0-----:R-:W-:-:S03]  /*38f0*/  IMAD.WIDE R98, R15, 0x2, R190 ;  /* 0x000000020f627825 */ /* 0x001fc600078e02be */
[----:B------:R-:W4:Y:S01]  /*3900*/  LDL.64 R190, [R1+0xb0] ;  /* 0x0000b00001be7983 */ /* 0x000f220000100a00 */
[----:B---3--:R-:W-:-:S03]  /*3910*/  IMAD.WIDE R100, R15, 0x2, R144 ;  /* 0x000000020f647825 */ /* 0x008fc600078e0290 */
[----:B------:R0:W3:Y:S04]  /*3920*/  LDG.E.U16 R66, desc[UR10][R102.64] ;  /* 0x0000000a66427981 */ /* 0x0000e8000c1e1500 */
[----:B------:R-:W4:Y:S04]  /*3930*/  LDL.64 R144, [R1+0x80] ;  /* 0x0000800001907983 */ /* 0x000f280000100a00 */
[----:B------:R-:W3:Y:S04]  /*3940*/  LDG.E.U16 R72, desc[UR10][R100.64] ;  /* 0x0000000a64487981 */ /* 0x000ee8000c1e1500 */
[----:B------:R-:W3:Y:S04]  /*3950*/  LDG.E.U16 R75, desc[UR10][R74.64] ;  /* 0x0000000a4a4b7981 */ /* 0x000ee8000c1e1500 */
[----:B------:R-:W3:Y:S04]  /*3960*/  LDG.E.U16 R91, desc[UR10][R90.64] ;  /* 0x0000000a5a5b7981 */ /* 0x000ee8000c1e1500 */
[----:B------:R-:W3:Y:S04]  /*3970*/  LDG.E.U16 R84, desc[UR10][R84.64] ;  /* 0x0000000a54547981 */ /* 0x000ee8000c1e1500 */
[----:B------:R-:W3:Y:S01]  /*3980*/  LDG.E.U16 R90, desc[UR10][R98.64] ;  /* 0x0000000a625a7981 */ /* 0x000ee2000c1e1500 */
[----:B------:R-:W-:-:S05]  /*3990*/  IMAD.WIDE R104, R15, 0x2, R104 ;  /* 0x000000020f687825 */ /* 0x000fca00078e0268 */
[----:B------:R1:W3:Y:S01]  /*39a0*/  LDG.E.U16 R74, desc[UR10][R104.64] ;  /* 0x0000000a684a7981 */ /* 0x0002e2000c1e1500 */
[----:B0-----:R-:W-:-:S04]  /*39b0*/  IMAD.WIDE R102, R15, 0x2, R130 ;  /* 0x000000020f667825 */ /* 0x001fc800078e0282 */
[C---:B-1----:R-:W-:Y:S02]  /*39c0*/  IMAD.WIDE R104, R15.reuse, 0x2, R128 ;  /* 0x000000020f687825 */ /* 0x042fe400078e0280 */
[----:B------:R0:W3:Y:S02]  /*39d0*/  LDG.E.U16 R128, desc[UR10][R102.64] ;  /* 0x0000000a66807981 */ /* 0x0000e4000c1e1500 */
[C---:B------:R-:W-:Y:S02]  /*39e0*/  IMAD.WIDE R106, R15.reuse, 0x2, R106 ;  /* 0x000000020f6a7825 */ /* 0x040fe400078e026a */
[----:B------:R-:W3:Y:S04]  /*39f0*/  LDG.E.U16 R129, desc[UR10][R104.64] ;  /* 0x0000000a68817981 */ /* 0x000ee8000c1e1500 */
[----:B------:R5:W3:Y:S01]  /*3a00*/  LDG.E.U16 R85, desc[UR10][R106.64] ;  /* 0x0000000a6a557981 */ /* 0x000ae2000c1e1500 */
[----:B0-----:R-:W-:-:S03]  /*3a10*/  IMAD.WIDE R102, R15, 0x2, R204 ;  /* 0x000000020f667825 */ /* 0x001fc600078e02cc */
[----:B------:R-:W3:Y:S01]  /*3a20*/  LDL.64 R204, [R1+0xd8] ;  /* 0x0000d80001cc7983 */ /* 0x000ee20000100a00 */
[----:B--2---:R-:W-:-:S03]  /*3a30*/  IMAD.WIDE R100, R15, 0x2, R154 ;  /* 0x000000020f647825 */ /* 0x004fc600078e029a */
[----:B------:R-:W2:Y:S01]  /*3a40*/  LDL.64 R154, [R1+0x70] ;  /* 0x00007000019a7983 */ /* 0x000ea20000100a00 */
[----:B------:R-:W-:-:S03]  /*3a50*/  IMAD.WIDE R98, R15, 0x2, R188 ;  /* 0x000000020f627825 */ /* 0x000fc600078e02bc */
[----:B------:R-:W2:Y:S01]  /*3a60*/  LDL.64 R188, [R1+0x78] ;  /* 0x0000780001bc7983 */ /* 0x000ea20000100a00 */
[----:B-----5:R-:W-:-:S03]  /*3a70*/  IMAD.WIDE R106, R15, 0x2, R114 ;  /* 0x000000020f6a7825 */ /* 0x020fc600078e0272 */
[----:B------:R0:W5:Y:S04]  /*3a80*/  LDG.E.U16 R115, desc[UR10][R100.64] ;  /* 0x0000000a64737981 */ /* 0x000168000c1e1500 */
[----:B------:R4:W5:Y:S04]  /*3a90*/  LDG.E.U16 R130, desc[UR10][R106.64] ;  /* 0x0000000a6a827981 */ /* 0x000968000c1e1500 */
[----:B------:R-:W5:Y:S01]  /*3aa0*/  LDG.E.U16 R114, desc[UR10][R98.64] ;  /* 0x0000000a62727981 */ /* 0x000f62000c1e1500 */
[----:B0-----:R-:W-:-:S03]  /*3ab0*/  IMAD.WIDE R100, R15, 0x2, R216 ;  /* 0x000000020f647825 */ /* 0x001fc600078e02d8 */
[----:B------:R-:W5:Y:S01]  /*3ac0*/  LDL.64 R216, [R1+0xc8] ;  /* 0x0000c80001d87983 */ /* 0x000f620000100a00 */
[----:B----4-:R-:W-:-:S03]  /*3ad0*/  IMAD.WIDE R106, R15, 0x2, R144 ;  /* 0x000000020f6a7825 */ /* 0x010fc600078e0290 */
[----:B------:R0:W4:Y:S04]  /*3ae0*/  LDG.E.U16 R144, desc[UR10][R100.64] ;  /* 0x0000000a64907981 */ /* 0x000128000c1e1500 */
[----:B------:R1:W4:Y:S01]  /*3af0*/  LDG.E.U16 R145, desc[UR10][R102.64] ;  /* 0x0000000a66917981 */ /* 0x000322000c1e1500 */
[----:B0-----:R-:W-:-:S03]  /*3b00*/  IMAD.WIDE R100, R15, 0x2, R194 ;  /* 0x000000020f647825 */ /* 0x001fc600078e02c2 */
[----:B------:R-:W5:Y:S01]  /*3b10*/  LDL.64 R194, [R1+0xa8] ;  /* 0x0000a80001c27983 */ /* 0x000f620000100a00 */
[----:B-1----:R-:W-:-:S03]  /*3b20*/  IMAD.WIDE R102, R15, 0x2, R190 ;  /* 0x000000020f667825 */ /* 0x002fc600078e02be */
[----:B------:R-:W4:Y:S01]  /*3b30*/  LDL.64 R190, [R1+0x68] ;  /* 0x0000680001be7983 */ /* 0x000f220000100a00 */
[----:B------:R-:W-:-:S03]  /*3b40*/  IMAD.WIDE R104, R15, 0x2, R152 ;  /* 0x000000020f687825 */ /* 0x000fc600078e0298 */
[----:B------:R-:W4:Y:S01]  /*3b50*/  LDG.E.U16 R153, desc[UR10][R106.64] ;  /* 0x0000000a6a997981 */ /* 0x000f22000c1e1500 */
[----:B------:R-:W-:-:S03]  /*3b60*/  IMAD.WIDE R98, R15, 0x2, R220 ;  /* 0x000000020f627825 */ /* 0x000fc600078e02dc */
[----:B------:R-:W4:Y:S04]  /*3b70*/  LDG.E.U16 R187, desc[UR10][R102.64] ;  /* 0x0000000a66bb7981 */ /* 0x000f28000c1e1500 */
[----:B------:R0:W4:Y:S04]  /*3b80*/  LDG.E.U16 R131, desc[UR10][R98.64] ;  /* 0x0000000a62837981 */ /* 0x000128000c1e1500 */
[----:B------:R-:W4:Y:S04]  /*3b90*/  LDL.64 R220, [R1+0x90] ;  /* 0x0000900001dc7983 */ /* 0x000f280000100a00 */
[----:B------:R-:W4:Y:S01]  /*3ba0*/  LDG.E.U16 R152, desc[UR10][R104.64] ;  /* 0x0000000a68987981 */ /* 0x000f22000c1e1500 */
[----:B0-----:R-:W-:-:S03]  /*3bb0*/  IMAD.WIDE R98, R15, 0x2, R212 ;  /* 0x000000020f627825 */ /* 0x001fc600078e02d4 */
[----:B------:R-:W4:Y:S01]  /*3bc0*/  LDL.64 R212, [R1+0x88] ;  /* 0x0000880001d47983 */ /* 0x000f220000100a00 */
[----:B---3--:R-:W-:-:S03]  /*3bd0*/  IMAD.WIDE R102, R15, 0x2, R204 ;  /* 0x000000020f667825 */ /* 0x008fc600078e02cc */
[----:B------:R-:W3:Y:S01]  /*3be0*/  LDL.64 R204, [R1+0x50] ;  /* 0x0000500001cc7983 */ /* 0x000ee20000100a00 */
[----:B--2---:R-:W-:-:S03]  /*3bf0*/  IMAD.WIDE R106, R15, 0x2, R154 ;  /* 0x000000020f6a7825 */ /* 0x004fc600078e029a */
[----:B------:R0:W2:Y:S04]  /*3c00*/  LDG.E.U16 R155, desc[UR10][R100.64] ;  /* 0x0000000a649b7981 */ /* 0x0000a8000c1e1500 */
[----:B------:R1:W2:Y:S01]  /*3c10*/  LDG.E.U16 R154, desc[UR10][R98.64] ;  /* 0x0000000a629a7981 */ /* 0x0002a2000c1e1500 */
[----:B0-----:R-:W-:-:S03]  /*3c20*/  IMAD.WIDE R100, R15, 0x2, R200 ;  /* 0x000000020f647825 */ /* 0x001fc600078e02c8 */
[----:B------:R-:W3:Y:S01]  /*3c30*/  LDL.64 R200, [R1+0x58] ;  /* 0x0000580001c87983 */ /* 0x000ee20000100a00 */
[----:B-1----:R-:W-:-:S03]  /*3c40*/  IMAD.WIDE R98, R15, 0x2, R208 ;  /* 0x000000020f627825 */ /* 0x002fc600078e02d0 */
[----:B------:R-:W2:Y:S01]  /*3c50*/  LDL.64 R208, [R1+0x48] ;  /* 0x0000480001d07983 */ /* 0x000ea20000100a00 */
[----:B------:R-:W-:-:S03]  /*3c60*/  IMAD.WIDE R104, R15, 0x2, R188 ;  /* 0x000000020f687825 */ /* 0x000fc600078e02bc */
[----:B------:R-:W2:Y:S04]  /*3c70*/  LDG.E.U16 R189, desc[UR10][R106.64] ;  /* 0x0000000a6abd7981 */ /* 0x000ea8000c1e1500 */
[----:B------:R5:W2:Y:S02]  /*3c80*/  LDG.E.U16 R188, desc[UR10][R104.64] ;  /* 0x0000000a68bc7981 */ /* 0x000aa4000c1e1500 */
[C---:B-----5:R-:W-:Y:S02]  /*3c90*/  IMAD.WIDE R104, R15.reuse, 0x2, R194 ;  /* 0x000000020f687825 */ /* 0x060fe400078e02c2 */
[----:B------:R0:W5:Y:S02]  /*3ca0*/  LDG.E.U16 R194, desc[UR10][R102.64] ;  /* 0x0000000a66c27981 */ /* 0x000164000c1e1500 */
[----:B----4-:R-:W-:-:S02]  /*3cb0*/  IMAD.WIDE R106, R15, 0x2, R190 ;  /* 0x000000020f6a7825 */ /* 0x010fc400078e02be */
[----:B------:R1:W4:Y:S04]  /*3cc0*/  LDG.E.U16 R190, desc[UR10][R98.64] ;  /* 0x0000000a62be7981 */ /* 0x000328000c1e1500 */
[----:B------:R-:W5:Y:S04]  /*3cd0*/  LDG.E.U16 R195, desc[UR10][R104.64] ;  /* 0x0000000a68c37981 */ /* 0x000f68000c1e1500 */
[----:B------:R-:W5:Y:S01]  /*3ce0*/  LDG.E.U16 R106, desc[UR10][R106.64] ;  /* 0x0000000a6a6a7981 */ /* 0x000f62000c1e1500 */
[----:B0-----:R-:W-:-:S03]  /*3cf0*/  IMAD.WIDE R102, R15, 0x2, R228 ;  /* 0x000000020f667825 */ /* 0x001fc600078e02e4 */
[----:B------:R0:W5:Y:S01]  /*3d00*/  LDG.E.U16 R191, desc[UR10][R100.64] ;  /* 0x0000000a64bf7981 */ /* 0x000162000c1e1500 */
[----:B-1----:R-:W-:-:S05]  /*3d10*/  IMAD.WIDE R98, R15, 0x2, R236 ;  /* 0x000000020f627825 */ /* 0x002fca00078e02ec */
[----:B------:R1:W5:Y:S01]  /*3d20*/  LDG.E.U16 R107, desc[UR10][R98.64] ;  /* 0x0000000a626b7981 */ /* 0x000362000c1e1500 */
[----:B0-----:R-:W-:-:S04]  /*3d30*/  IMAD.WIDE R100, R15, 0x2, R232 ;  /* 0x000000020f647825 */ /* 0x001fc800078e02e8 */
[----:B-1----:R-:W-:-:S04]  /*3d40*/  IMAD.WIDE R98, R15, 0x2, R224 ;  /* 0x000000020f627825 */ /* 0x002fc800078e02e0 */
[C---:B---3--:R-:W-:Y:S02]  /*3d50*/  IMAD.WIDE R104, R15.reuse, 0x2, R200 ;  /* 0x000000020f687825 */ /* 0x048fe400078e02c8 */
[----:B------:R0:W3:Y:S04]  /*3d60*/  LDG.E.U16 R200, desc[UR10][R102.64] ;  /* 0x0000000a66c87981 */ /* 0x0000e8000c1e1500 */
[----:B------:R1:W3:Y:S04]  /*3d70*/  LDG.E.U16 R201, desc[UR10][R100.64] ;  /* 0x0000000a64c97981 */ /* 0x0002e8000c1e1500 */
[----:B------:R-:W3:Y:S01]  /*3d80*/  LDG.E.U16 R104, desc[UR10][R104.64] ;  /* 0x0000000a68687981 */ /* 0x000ee2000c1e1500 */
[----:B0-----:R-:W-:-:S04]  /*3d90*/  IMAD.WIDE R102, R15, 0x2, R204 ;  /* 0x000000020f667825 */ /* 0x001fc800078e02cc */
[C---:B-1----:R-:W-:Y:S01]  /*3da0*/  IMAD.WIDE R100, R15.reuse, 0x2, R220 ;  /* 0x000000020f647825 */ /* 0x042fe200078e02dc */
[----:B------:R2:W3:Y:S04]  /*3db0*/  LDG.E.U16 R205, desc[UR10][R102.64] ;  /* 0x0000000a66cd7981 */ /* 0x0004e8000c1e1500 */
[----:B------:R0:W3:Y:S04]  /*3dc0*/  LDG.E.U16 R105, desc[UR10][R98.64] ;  /* 0x0000000a62697981 */ /* 0x0000e8000c1e1500 */
[----:B------:R1:W3:Y:S01]  /*3dd0*/  LDG.E.U16 R204, desc[UR10][R100.64] ;  /* 0x0000000a64cc7981 */ /* 0x0002e2000c1e1500 */
[----:B--2---:R-:W-:-:S04]  /*3de0*/  IMAD.WIDE R102, R15, 0x2, R208 ;  /* 0x000000020f667825 */ /* 0x004fc800078e02d0 */
[C---:B0-----:R-:W-:Y:S02]  /*3df0*/  IMAD.WIDE R98, R15.reuse, 0x2, R216 ;  /* 0x000000020f627825 */ /* 0x041fe400078e02d8 */
[----:B------:R-:W2:Y:S02]  /*3e00*/  LDG.E.U16 R102, desc[UR10][R102.64] ;  /* 0x0000000a66667981 */ /* 0x000ea4000c1e1500 */
[----:B-1----:R-:W-:Y:S02]  /*3e10*/  IMAD.WIDE R100, R15, 0x2, R212 ;  /* 0x000000020f647825 */ /* 0x002fe400078e02d4 */
[----:B------:R-:W2:Y:S04]  /*3e20*/  LDG.E.U16 R98, desc[UR10][R98.64] ;  /* 0x0000000a62627981 */ /* 0x000ea8000c1e1500 */
[----:B------:R-:W2:Y:S01]  /*3e30*/  LDG.E.U16 R100, desc[UR10][R100.64] ;  /* 0x0000000a64647981 */ /* 0x000ea2000c1e1500 */
[----:B------:R-:W-:Y:S01]  /*3e40*/  BAR.SYNC.DEFER_BLOCKING 0x0 ;  /* 0x0000000000007b1d */ /* 0x000fe20000010000 */
[----:B------:R-:W-:-:S02]  /*3e50*/  LOP3.LUT R208, R14, 0x10, RZ, 0x3c, !PT ;  /* 0x000000100ed07812 */ /* 0x000fc400078e3cff */
[----:B------:R-:W-:-:S03]  /*3e60*/  LOP3.LUT R209, R14, 0x20, RZ, 0x3c, !PT ;  /* 0x000000200ed17812 */ /* 0x000fc600078e3cff */
[----:B------:R-:W-:Y:S04]  /*3e70*/  STS.U16 [R14+UR6], R7 ;  /* 0x000000070e007988 */ /* 0x000fe80008000406 */
        /* <DEDUP_REMOVED lines=17> */
[----:B0-----:R-:W-:-:S03]  /*3f90*/  LOP3.LUT R208, R14, 0x30, RZ, 0x3c, !PT ;  /* 0x000000300ed07812 */ /* 0x001fc600078e3cff */
        /* <DEDUP_REMOVED lines=12> */
[----:B----4-:R-:W-:Y:S04]  /*4060*/  STS.U16 [R208+UR6+0x2b00], R190 ;  /* 0x002b00bed0007988 */ /* 0x010fe80008000406 */
[----:B-----5:R-:W-:Y:S04]  /*4070*/  STS.U16 [R208+UR6+0x3300], R195 ;  /* 0x003300c3d0007988 */ /* 0x020fe80008000406 */
        /* <DEDUP_REMOVED lines=8> */
[----:B------:R-:W-:Y:S01]  /*4100*/  STS.U16 [R209+UR6+0x3400], R107 ;  /* 0x0034006bd1007988 */ /* 0x000fe20008000406 */
[----:B------:R-:W-:-:S02]  /*4110*/  LOP3.LUT R8, R14, 0x60, RZ, 0x3c, !PT ;  /* 0x000000600e087812 */ /* 0x000fc400078e3cff */
[----:B------:R-:W-:Y:S01]  /*4120*/  LOP3.LUT R7, R14, 0x70, RZ, 0x3c, !PT ;  /* 0x000000700e077812 */ /* 0x000fe200078e3cff */
[----:B------:R-:W0:Y:S01]  /*4130*/  S2UR UR8, SR_CgaCtaId ;  /* 0x00000000000879c3 */ /* 0x000e220000008800 */
[----:B------:R-:W-:Y:S01]  /*4140*/  UMOV UR5, 0x400 ;  /* 0x0000040000057882 */ /* 0x000fe20000000000 */
[----:B------:R-:W4:Y:S04]  /*4150*/  LDL.64 R144, [R1+0x18] ;  /* 0x0000180001907983 */ /* 0x000f280000100a00 */
[----:B------:R-:W5:Y:S04]  /*4160*/  LDL.64 R188, [R1+0x40] ;  /* 0x0000400001bc7983 */ /* 0x000f680000100a00 */
[----:B---3--:R-:W-:Y:S04]  /*4170*/  STS.U16 [R209+UR6+0x3c00], R200 ;  /* 0x003c00c8d1007988 */ /* 0x008fe80008000406 */
        /* <DEDUP_REMOVED lines=21> */
[----:B--2---:R-:W-:Y:S04]  /*42d0*/  STS.U16 [R7+UR6+0x2f00], R98 ;  /* 0x002f006207007988 */ /* 0x004fe80008000406 */
[----:B------:R-:W-:Y:S04]  /*42e0*/  STS.U16 [R7+UR6+0x3700], R100 ;  /* 0x0037006407007988 */ /* 0x000fe80008000406 */
[----:B------:R1:W-:Y:S01]  /*42f0*/  STS.U16 [R7+UR6+0x3f00], R102 ;  /* 0x003f006607007988 */ /* 0x0003e20008000406 */
[----:B------:R-:W-:Y:S01]  /*4300*/  BAR.SYNC.DEFER_BLOCKING 0x0 ;  /* 0x0000000000007b1d */ /* 0x000fe20000010000 */
[----:B-1----:R-:W-:-:S05]  /*4310*/  LOP3.LUT R7, R3, 0x20, RZ, 0x3c, !PT ;  /* 0x0000002003077812 */ /* 0x002fca00078e3cff */
[----:B------:R-:W-:Y:S04]  /*4320*/  LDSM.16.MT88.4 R96, [R3+UR6+0x4000] ;  /* 0x004000060360783b */ /* 0x000fe80008004200 */
[----:B------:R-:W1:Y:S04]  /*4330*/  LDSM.16.M88.4 R152, [R2+UR6] ;  /* 0x000000060298783b */ /* 0x000e680008000200 */
[----:B------:R-:W2:Y:S04]  /*4340*/  LDSM.16.MT88.4 R84, [R7+UR6+0x4000] ;  /* 0x004000060754783b */ /* 0x000ea80008004200 */
[----:B------:R-:W3:Y:S04]  /*4350*/  LDSM.16.M88.4 R92, [R2+UR6+0x2000] ;  /* 0x00200006025c783b */ /* 0x000ee80008000200 */
[----:B------:R-:W0:Y:S04]  /*4360*/  LDSM.16.MT88.4 R112, [R3+UR6+0x4400] ;  /* 0x004400060370783b */ /* 0x000e280008004200 */
[----:B------:R-:W0:Y:S01]  /*4370*/  LDSM.16.MT88.4 R72, [R7+UR6+0x4400] ;  /* 0x004400060748783b */ /* 0x000e220008004200 */
[----:B------:R-:W-:-:S03]  /*4380*/  LOP3.LUT R8, R2, 0x40, RZ, 0x3c, !PT ;  /* 0x0000004002087812 */ /* 0x000fc600078e3cff */
[----:B------:R-:W-:Y:S04]  /*4390*/  LDSM.16.MT88.4 R76, [R3+UR6+0x4800] ;  /* 0x00480006034c783b */ /* 0x000fe80008004200 */
[----:B------:R-:W0:Y:S04]  /*43a0*/  LDSM.16.M88.4 R104, [R8+UR6] ;  /* 0x000000060868783b */ /* 0x000e280008000200 */
[----:B------:R-:W4:Y:S04]  /*43b0*/  LDSM.16.MT88.4 R88, [R7+UR6+0x4800] ;  /* 0x004800060758783b */ /* 0x000f280008004200 */
[----:B------:R-:W4:Y:S01]  /*43c0*/  LDSM.16.M88.4 R68, [R8+UR6+0x2000] ;  /* 0x002000060844783b */ /* 0x000f220008000200 */
[-C--:B-1----:R-:W-:Y:S06]  /*43d0*/  HMMA.16816.F32.BF16 R100, R96, R152.reuse, RZ ;  /* 0x000000986064723c */ /* 0x082fec00000418ff */
[----:B--2---:R-:W-:Y:S06]  /*43e0*/  HMMA.16816.F32.BF16 R128, R84, R152, RZ ;  /* 0x000000985480723c */ /* 0x004fec00000418ff */
[-C--:B---3--:R-:W-:Y:S06]  /*43f0*/  HMMA.16816.F32.BF16 R96, R96, R92.reuse, RZ ;  /* 0x0000005c6060723c */ /* 0x088fec00000418ff */
[----:B------:R-:W-:Y:S06]  /*4400*/  HMMA.16816.F32.BF16 R84, R84, R92, RZ ;  /* 0x0000005c5454723c */ /* 0x000fec00000418ff */
[-C--:B0-----:R-:W-:Y:S06]  /*4410*/  HMMA.16816.F32.BF16 R100, R112, R154.reuse, R100 ;  /* 0x0000009a7064723c */ /* 0x081fec0000041864 */
[----:B------:R-:W-:Y:S01]  /*4420*/  HMMA.16816.F32.BF16 R152, R72, R154, R128 ;  /* 0x0000009a4898723c */ /* 0x000fe20000041880 */
[----:B------:R-:W0:Y:S05]  /*4430*/  LDSM.16.MT88.4 R128, [R3+UR6+0x4c00] ;  /* 0x004c00060380783b */ /* 0x000e2a0008004200 */
[-C--:B------:R-:W-:Y:S01]  /*4440*/  HMMA.16816.F32.BF16 R112, R112, R94.reuse, R96 ;  /* 0x0000005e7070723c */ /* 0x080fe20000041860 */
[----:B------:R-:W-:Y:S05]  /*4450*/  LDSM.16.M88.4 R96, [R2+UR6+0x2080] ;  /* 0x002080060260783b */ /* 0x000fea0008000200 */
[----:B------:R-:W-:Y:S01]  /*4460*/  HMMA.16816.F32.BF16 R92, R72, R94, R84 ;  /* 0x0000005e485c723c */ /* 0x000fe20000041854 */
[----:B------:R-:W1:Y:S04]  /*4470*/  LDSM.16.MT88.4 R72, [R7+UR6+0x4c00] ;  /* 0x004c00060748783b */ /* 0x000e680008004200 */
[----:B------:R-:W-:Y:S01]  /*4480*/  LDSM.16.M88.4 R84, [R2+UR6+0x80] ;  /* 0x000080060254783b */ /* 0x000fe20008000200 */
[-C--:B------:R-:W-:Y:S06]  /*4490*/  HMMA.16816.F32.BF16 R100, R76, R104.reuse, R100 ;  /* 0x000000684c64723c */ /* 0x080fec0000041864 */
[----:B----4-:R-:W-:Y:S06]  /*44a0*/  HMMA.16816.F32.BF16 R152, R88, R104, R152 ;  /* 0x000000685898723c */ /* 0x010fec0000041898 */
[-C--:B------:R-:W-:Y:S01]  /*44b0*/  HMMA.16816.F32.BF16 R112, R76, R68.reuse, R112 ;  /* 0x000000444c70723c */ /* 0x080fe20000041870 */
[----:B------:R-:W2:Y:S05]  /*44c0*/  LDSM.16.MT88.4 R76, [R3+UR6+0x5000] ;  /* 0x00500006034c783b */ /* 0x000eaa0008004200 */
[----:B------:R-:W-:Y:S01]  /*44d0*/  HMMA.16816.F32.BF16 R88, R88, R68, R92 ;  /* 0x000000445858723c */ /* 0x000fe2000004185c */
[----:B------:R-:W3:Y:S05]  /*44e0*/  LDSM.16.MT88.4 R92, [R7+UR6+0x5000] ;  /* 0x00500006075c783b */ /* 0x000eea0008004200 */
[-C--:B0-----:R-:W-:Y:S06]  /*44f0*/  HMMA.16816.F32.BF16 R100, R128, R106.reuse, R100 ;  /* 0x0000006a8064723c */ /* 0x081fec0000041864 */
[----:B-1----:R-:W-:Y:S01]  /*4500*/  HMMA.16816.F32.BF16 R104, R72, R106, R152 ;  /* 0x0000006a4868723c */ /* 0x002fe20000041898 */
[----:B------:R-:W0:Y:S05]  /*4510*/  LDSM.16.MT88.4 R152, [R3+UR6+0x5400] ;  /* 0x005400060398783b */ /* 0x000e2a0008004200 */
[-C--:B------:R-:W-:Y:S01]  /*4520*/  HMMA.16816.F32.BF16 R128, R128, R70.reuse, R112 ;  /* 0x000000468080723c */ /* 0x080fe20000041870 */
[----:B------:R-:W1:Y:S05]  /*4530*/  LDSM.16.MT88.4 R112, [R7+UR6+0x5400] ;  /* 0x005400060770783b */ /* 0x000e6a0008004200 */
[----:B------:R-:W-:Y:S01]  /*4540*/  HMMA.16816.F32.BF16 R88, R72, R70, R88 ;  /* 0x000000464858723c */ /* 0x000fe20000041858 */
[----:B------:R-:W-:Y:S04]  /*4550*/  LDSM.16.M88.4 R68, [R8+UR6+0x80] ;  /* 0x000080060844783b */ /* 0x000fe80008000200 */
[----:B------:R-:W-:Y:S01]  /*4560*/  LDSM.16.MT88.4 R72, [R7+UR6+0x5800] ;  /* 0x005800060748783b */ /* 0x000fe20008004200 */
[-C--:B--2---:R-:W-:Y:S06]  /*4570*/  HMMA.16816.F32.BF16 R100, R76, R84.reuse, R100 ;  /* 0x000000544c64723c */ /* 0x084fec0000041864 */
[----:B---3--:R-:W-:Y:S06]  /*4580*/  HMMA.16816.F32.BF16 R104, R92, R84, R104 ;  /* 0x000000545c68723c */ /* 0x008fec0000041868 */
[-C--:B------:R-:W-:Y:S01]  /*4590*/  HMMA.16816.F32.BF16 R128, R76, R96.reuse, R128 ;  /* 0x000000604c80723c */ /* 0x080fe20000041880 */
[----:B------:R-:W2:Y:S05]  /*45a0*/  LDSM.16.MT88.4 R76, [R3+UR6+0x5800] ;  /* 0x00580006034c783b */ /* 0x000eaa0008004200 */
[----:B------:R-:W-:Y:S01]  /*45b0*/  HMMA.16816.F32.BF16 R88, R92, R96, R88 ;  /* 0x000000605c58723c */ /* 0x000fe20000041858 */
[----:B------:R-:W3:Y:S05]  /*45c0*/  LDSM.16.M88.4 R92, [R8+UR6+0x2080] ;  /* 0x00208006085c783b */ /* 0x000eea0008000200 */
[-C--:B0-----:R-:W-:Y:S06]  /*45d0*/  HMMA.16816.F32.BF16 R100, R152, R86.reuse, R100 ;  /* 0x000000569864723c */ /* 0x081fec0000041864 */
[----:B-1----:R-:W-:Y:S01]  /*45e0*/  HMMA.16816.F32.BF16 R104, R112, R86, R104 ;  /* 0x000000567068723c */ /* 0x002fe20000041868 */
[----:B------:R-:W0:Y:S05]  /*45f0*/  LDSM.16.MT88.4 R84, [R3+UR6+0x5c00] ;  /* 0x005c00060354783b */ /* 0x000e2a0008004200 */
[-C--:B------:R-:W-:Y:S01]  /*4600*/  HMMA.16816.F32.BF16 R128, R152, R98.reuse, R128 ;  /* 0x000000629880723c */ /* 0x080fe20000041880 */
[----:B------:R-:W1:Y:S05]  /*4610*/  LDSM.16.MT88.4 R152, [R7+UR6+0x5c00] ;  /* 0x005c00060798783b */ /* 0x000e6a0008004200 */
[----:B------:R-:W-:Y:S01]  /*4620*/  HMMA.16816.F32.BF16 R88, R112, R98, R88 ;  /* 0x000000627058723c */ /* 0x000fe20000041858 */
[----:B------:R-:W4:Y:S01]  /*4630*/  S2R R96, SR_TID.X ;  /* 0x0000000000607919 */ /* 0x000f220000002100 */
[----:B------:R-:W-:Y:S01]  /*4640*/  ULEA UR5, UR8, UR5, 0x18 ;  /* 0x0000000508057291 */ /* 0x000fe2000f8ec03f */
[----:B------:R-:W5:Y:S04]  /*4650*/  LDL.64 R112, [R1+0x10] ;  /* 0x0000100001707983 */ /* 0x000f680000100a00 */
[----:B------:R-:W5:Y:S01]  /*4660*/  LDL.64 R98, [R1] ;  /* 0x0000000001627983 */ /* 0x000f620000100a00 */
[-C--:B--2---:R-:W-:Y:S03]  /*4670*/  HMMA.16816.F32.BF16 R100, R76, R68.reuse, R100 ;  /* 0x000000444c64723c */ /* 0x084fe60000041864 */
[----:B------:R-:W2:Y:S03]  /*4680*/  LDL.64 R114, [R1+0x38] ;  /* 0x0000380001727983 */ /* 0x000ea60000100a00 */
[----:B------:R-:W-:Y:S06]  /*4690*/  HMMA.16816.F32.BF16 R104, R72, R68, R104 ;  /* 0x000000444868723c */ /* 0x000fec0000041868 */
[-C--:B---3--:R-:W-:Y:S06]  /*46a0*/  HMMA.16816.F32.BF16 R128, R76, R92.reuse, R128 ;  /* 0x0000005c4c80723c */ /* 0x088fec0000041880 */
[----:B------:R-:W-:Y:S06]  /*46b0*/  HMMA.16816.F32.BF16 R88, R72, R92, R88 ;  /* 0x0000005c4858723c */ /* 0x000fec0000041858 */
[-C--:B0-----:R-:W-:Y:S06]  /*46c0*/  HMMA.16816.F32.BF16 R100, R84, R70.reuse, R100 ;  /* 0x000000465464723c */ /* 0x081fec0000041864 */
[----:B-1----:R-:W-:Y:S06]  /*46d0*/  HMMA.16816.F32.BF16 R104, R152, R70, R104 ;  /* 0x000000469868723c */ /* 0x002fec0000041868 */
[-C--:B------:R-:W-:Y:S06]  /*46e0*/  HMMA.16816.F32.BF16 R128, R84, R94.reuse, R128 ;  /* 0x0000005e5480723c */ /* 0x080fec0000041880 */
[----:B------:R-:W-:Y:S01]  /*46f0*/  HMMA.16816.F32.BF16 R88, R152, R94, R88 ;  /* 0x0000005e9858723c */ /* 0x000fe20000041858 */
[----:B----4-:R-:W-:Y:S01]  /*4700*/  LOP3.LUT R96, R96, 0x7f, RZ, 0xc0, !PT ;  /* 0x0000007f60607812 */ /* 0x010fe200078ec0ff */
[----:B------:R-:W3:Y:S04]  /*4710*/  LDL.64 R154, [R1+0x30] ;  /* 0x00003000019a7983 */ /* 0x000ee80000100a00 */
[----:B------:R-:W-:Y:S01]  /*4720*/  FMUL R68, R100, UR9 ;  /* 0x0000000964447c20 */ /* 0x000fe20008400000 */
[----:B------:R-:W-:Y:S01]  /*4730*/  FMUL R9, R101, UR9 ;  /* 0x0000000965097c20 */ /* 0x000fe20008400000 */
[----:B------:R-:W-:Y:S01]  /*4740*/  FMUL R67, R102, UR9 ;  /* 0x0000000966437c20 */ /* 0x000fe20008400000 */
[----:B------:R-:W-:Y:S01]  /*4750*/  FMUL R7, R103, UR9 ;  /* 0x0000000967077c20 */ /* 0x000fe20008400000 */
[----:B------:R-:W4:Y:S02]  /*4760*/  LDL.64 R152, [R1+0x20] ;  /* 0x0000200001987983 */ /* 0x000f240000100a00 */
[----:B------:R-:W-:Y:S01]  /*4770*/  FMNMX R68, R68, R9, !PT ;  /* 0x0000000944447209 */ /* 0x000fe20007800000 */
[----:B------:R-:W-:Y:S01]  /*4780*/  FMUL R8, R104, UR9 ;  /* 0x0000000968087c20 */ /* 0x000fe20008400000 */
[----:B------:R-:W-:Y:S01]  /*4790*/  FMNMX R67, R67, R7, !PT ;  /* 0x0000000743437209 */ /* 0x000fe20007800000 */
[----:B------:R-:W-:Y:S01]  /*47a0*/  FMUL R10, R105, UR9 ;  /* 0x00000009690a7c20 */ /* 0x000fe20008400000 */
[----:B------:R-:W-:Y:S01]  /*47b0*/  FMUL R9, R106, UR9 ;  /* 0x000000096a097c20 */ /* 0x000fe20008400000 */
[----:B------:R-:W-:Y:S01]  /*47c0*/  FMUL R7, R107, UR9 ;  /* 0x000000096b077c20 */ /* 0x000fe20008400000 */
[----:B------:R-:W-:Y:S01]  /*47d0*/  FMUL R66, R130, UR9 ;  /* 0x0000000982427c20 */ /* 0x000fe20008400000 */
[----:B------:R-:W-:Y:S01]  /*47e0*/  FMUL R69, R128, UR9 ;  /* 0x0000000980457c20 */ /* 0x000fe20008400000 */
[----:B------:R-:W-:-:S02]  /*47f0*/  FMNMX R8, R8, R10, !PT ;  /* 0x0000000a08087209 */ /* 0x000fc40007800000 */
[----:B------:R-:W-:Y:S02]  /*4800*/  FMNMX R9, R9, R7, !PT ;  /* 0x0000000709097209 */ /* 0x000fe40007800000 */
[----:B------:R-:W-:Y:S01]  /*4810*/  FMUL R10, R88, UR9 ;  /* 0x00000009580a7c20 */ /* 0x000fe20008400000 */
[----:B------:R-:W-:Y:S01]  /*4820*/  FMUL R7, R90, UR9 ;  /* 0x000000095a077c20 */ /* 0x000fe20008400000 */
[----:B------:R-:W-:Y:S01]  /*4830*/  FMNMX R66, R66, R67, !PT ;  /* 0x0000004342427209 */ /* 0x000fe20007800000 */
[----:B------:R-:W-:Y:S01]  /*4840*/  FMUL R67, R89, UR9 ;  /* 0x0000000959437c20 */ /* 0x000fe20008400000 */
[----:B------:R-:W-:Y:S01]  /*4850*/  FMNMX R68, R69, R68, !PT ;  /* 0x0000004445447209 */ /* 0x000fe20007800000 */
[----:B------:R-:W-:Y:S01]  /*4860*/  FMUL R69, R131, UR9 ;  /* 0x0000000983457c20 */ /* 0x000fe20008400000 */
[----:B------:R-:W-:Y:S01]  /*4870*/  FMNMX R8, R10, R8, !PT ;  /* 0x000000080a087209 */ /* 0x000fe20007800000 */
[----:B------:R-:W-:Y:S01]  /*4880*/  FMUL R10, R129, UR9 ;  /* 0x00000009810a7c20 */ /* 0x000fe20008400000 */
[----:B------:R-:W-:Y:S01]  /*4890*/  FMNMX R7, R7, R9, !PT ;  /* 0x0000000907077209 */ /* 0x000fe20007800000 */
[----:B------:R-:W-:Y:S01]  /*48a0*/  FMUL R9, R91, UR9 ;  /* 0x000000095b097c20 */ /* 0x000fe20008400000 */
[----:B------:R-:W-:-:S02]  /*48b0*/  FMNMX R8, R67, R8, !PT ;  /* 0x0000000843087209 */ /* 0x000fc40007800000 */
[----:B------:R-:W-:Y:S02]  /*48c0*/  FMNMX R10, R10, R68, !PT ;  /* 0x000000440a0a7209 */ /* 0x000fe40007800000 */
[----:B------:R-:W-:Y:S02]  /*48d0*/  FMNMX R66, R69, R66, !PT ;  /* 0x0000004245427209 */ /* 0x000fe40007800000 */
[----:B------:R-:W-:Y:S01]  /*48e0*/  FMNMX R67, R9, R7, !PT ;  /* 0x0000000709437209 */ /* 0x000fe20007800000 */
[----:B------:R-:W0:Y:S04]  /*48f0*/  SHFL.BFLY PT, R69, R10, 0x2, 0x1f ;  /* 0x0c401f000a457f89 */ /* 0x000e2800000e0000 */
[----:B------:R-:W1:Y:S04]  /*4900*/  SHFL.BFLY PT, R68, R66, 0x2, 0x1f ;  /* 0x0c401f0042447f89 */ /* 0x000e6800000e0000 */
[----:B------:R-:W1:Y:S04]  /*4910*/  SHFL.BFLY PT, R7, R8, 0x2, 0x1f ;  /* 0x0c401f0008077f89 */ /* 0x000e6800000e0000 */
[----:B------:R-:W1:Y:S01]  /*4920*/  SHFL.BFLY PT, R9, R67, 0x2, 0x1f ;  /* 0x0c401f0043097f89 */ /* 0x000e6200000e0000 */
[----:B0-----:R-:W-:-:S02]  /*4930*/  FMNMX R69, R10, R69, !PT ;  /* 0x000000450a457209 */ /* 0x001fc40007800000 */
[----:B-1----:R-:W-:Y:S02]  /*4940*/  FMNMX R68, R66, R68, !PT ;  /* 0x0000004442447209 */ /* 0x002fe40007800000 */
[----:B------:R-:W-:Y:S02]  /*4950*/  FMNMX R7, R8, R7, !PT ;  /* 0x0000000708077209 */ /* 0x000fe40007800000 */
[----:B------:R-:W-:Y:S01]  /*4960*/  FMNMX R67, R67, R9, !PT ;  /* 0x0000000943437209 */ /* 0x000fe20007800000 */
[----:B------:R-:W0:Y:S04]  /*4970*/  SHFL.BFLY PT, R66, R69, 0x1, 0x1f ;  /* 0x0c201f0045427f89 */ /* 0x000e2800000e0000 */
[----:B------:R-:W1:Y:S04]  /*4980*/  SHFL.BFLY PT, R10, R68, 0x1, 0x1f ;  /* 0x0c201f00440a7f89 */ /* 0x000e6800000e0000 */
[----:B------:R-:W1:Y:S04]  /*4990*/  SHFL.BFLY PT, R8, R7, 0x1, 0x1f ;  /* 0x0c201f0007087f89 */ /* 0x000e6800000e0000 */
[----:B------:R-:W1:Y:S01]  /*49a0*/  SHFL.BFLY PT, R9, R67, 0x1, 0x1f ;  /* 0x0c201f0043097f89 */ /* 0x000e6200000e0000 */
[----:B0-----:R-:W-:Y:S01]  /*49b0*/  FMNMX R66, R69, R66, !PT ;  /* 0x0000004245427209 */ /* 0x001fe20007800000 */
[----:B------:R-:W-:Y:S01]  /*49c0*/  BAR.SYNC.DEFER_BLOCKING 0x0 ;  /* 0x0000000000007b1d */ /* 0x000fe20000010000 */
[----:B-1----:R-:W-:-:S02]  /*49d0*/  FMNMX R10, R68, R10, !PT ;  /* 0x0000000a440a7209 */ /* 0x002fc40007800000 */
[----:B------:R-:W-:Y:S02]  /*49e0*/  FMNMX R8, R7, R8, !PT ;  /* 0x0000000807087209 */ /* 0x000fe40007800000 */
[----:B------:R-:W-:Y:S01]  /*49f0*/  FMNMX R9, R67, R9, !PT ;  /* 0x0000000943097209 */ /* 0x000fe20007800000 */
[----:B------:R-:W-:Y:S04]  /*4a00*/  @!P4 STS [R17], R66 ;  /* 0x000000421100c388 */ /* 0x000fe80000000800 */
[----:B------:R-:W-:Y:S04]  /*4a10*/  @!P4 STS [R17+0x80], R10 ;  /* 0x0000800a1100c388 */ /* 0x000fe80000000800 */
[----:B------:R-:W-:Y:S04]  /*4a20*/  @!P4 STS [R17+0x100], R8 ;  /* 0x000100081100c388 */ /* 0x000fe80000000800 */
[----:B------:R-:W-:Y:S01]  /*4a30*/  @!P4 STS [R17+0x180], R9 ;  /* 0x000180091100c388 */ /* 0x000fe20000000800 */
[----:B------:R-:W-:Y:S01]  /*4a40*/  LEA R92, R96, UR5, 0x2 ;  /* 0x00000005605c7c11 */ /* 0x000fe2000f8e10ff */
[----:B------:R-:W-:Y:S06]  /*4a50*/  BAR.SYNC.DEFER_BLOCKING 0x0 ;  /* 0x0000000000007b1d */ /* 0x000fec0000010000 */
[----:B------:R-:W0:Y:S04]  /*4a60*/  LDS R7, [R92] ;  /* 0x000000005c077984 */ /* 0x000e280000000800 */
[----:B0-----:R-:W0:Y:S01]  /*4a70*/  SHFL.BFLY PT, R8, R7, 0x2, 0x1f ;  /* 0x0c401f0007087f89 */ /* 0x001e2200000e0000 */
[----:B------:R-:W1:Y:S01]  /*4a80*/  S2R R96, SR_TID.X ;  /* 0x0000000000607919 */ /* 0x000e620000002100 */
[----:B0-----:R-:W-:-:S05]  /*4a90*/  FMNMX R8, R7, R8, !PT ;  /* 0x0000000807087209 */ /* 0x001fca0007800000 */
[----:B------:R-:W0:Y:S02]  /*4aa0*/  SHFL.BFLY PT, R7, R8, 0x1, 0x1f ;  /* 0x0c201f0008077f89 */ /* 0x000e2400000e0000 */
[----:B0-----:R-:W-:-:S05]  /*4ab0*/  FMNMX R7, R8, R7, !PT ;  /* 0x0000000708077209 */ /* 0x001fca0007800000 */
[----:B------:R-:W-:Y:S01]  /*4ac0*/  @!P4 STS [R92], R7 ;  /* 0x000000075c00c388 */ /* 0x000fe20000000800 */
[----:B-1----:R-:W-:-:S04]  /*4ad0*/  LOP3.LUT R96, R96, 0x1c, RZ, 0xc0, !PT ;  /* 0x0000001c60607812 */ /* 0x002fc800078ec0ff */
[----:B------:R-:W-:Y:S01]  /*4ae0*/  LEA R96, R96, UR6, 0x2 ;  /* 0x0000000660607c11 */ /* 0x000fe2000f8e10ff */
[----:B------:R-:W-:Y:S06]  /*4af0*/  BAR.SYNC.DEFER_BLOCKING 0x0 ;  /* 0x0000000000007b1d */ /* 0x000fec0000010000 */
[----:B------:R-:W0:Y:S04]  /*4b00*/  LDS R10, [R96] ;  /* 0x00000000600a7984 */ /* 0x000e280000000800 */
[----:B------:R-:W1:Y:S04]  /*4b10*/  LDS R9, [R96+0x80] ;  /* 0x0000800060097984 */ /* 0x000e680000000800 */
[----:B------:R-:W5:Y:S04]  /*4b20*/  LDS R8, [R96+0x100] ;  /* 0x0001000060087984 */ /* 0x000f680000000800 */
[----:B------:R2:W5:Y:S04]  /*4b30*/  LDS R7, [R96+0x180] ;  /* 0x0001800060077984 */ /* 0x0005680000000800 */
[----:B--2---:R-:W2:Y:S01]  /*4b40*/  LDL.64 R96, [R1+0x28] ;  /* 0x0000280001607983 */ /* 0x004ea20000100a00 */
[----:B0-----:R-:W-:-:S05]  /*4b50*/  FMNMX R10, R10, R65, !PT ;  /* 0x000000410a0a7209 */ /* 0x001fca0007800000 */
[--C-:B------:R-:W-:Y:S01]  /*4b60*/  FFMA R101, R101, UR9, -R10.reuse ;  /* 0x0000000965657c23 */ /* 0x100fe2000800080a */
[----:B------:R-:W-:-:S03]  /*4b70*/  FFMA R68, R100, UR9, -R10 ;  /* 0x0000000964447c23 */ /* 0x000fc6000800080a */
[----:B------:R-:W-:Y:S02]  /*4b80*/  FMUL R66, R101, 1.4426950216293334961 ;  /* 0x3fb8aa3b65427820 */ /* 0x000fe40000400000 */
[----:B------:R-:W4:Y:S01]  /*4b90*/  LDL.64 R100, [R1+0x8] ;  /* 0x0000080001647983 */ /* 0x000f220000100a00 */
[----:B-1----:R-:W-:Y:S02]  /*4ba0*/  FMNMX R9, R9, R64, !PT ;  /* 0x0000004009097209 */ /* 0x002fe40007800000 */
[----:B-----5:R-:W-:Y:S02]  /*4bb0*/  FMNMX R8, R8, R18, !PT ;  /* 0x0000001208087209 */ /* 0x020fe40007800000 */
[----:B------:R-:W-:Y:S01]  /*4bc0*/  FMNMX R7, R7, R19, !PT ;  /* 0x0000001307077209 */ /* 0x000fe20007800000 */
[--C-:B------:R-:W-:Y:S01]  /*4bd0*/  FFMA R102, R102, UR9, -R9.reuse ;  /* 0x0000000966667c23 */ /* 0x100fe20008000809 */
[----:B------:R-:W-:Y:S01]  /*4be0*/  FFMA R103, R103, UR9, -R9 ;  /* 0x0000000967677c23 */ /* 0x000fe20008000809 */
[--C-:B------:R-:W-:Y:S01]  /*4bf0*/  FFMA R104, R104, UR9, -R8.reuse ;  /* 0x0000000968687c23 */ /* 0x100fe20008000808 */
[----:B------:R-:W-:Y:S01]  /*4c00*/  FFMA R105, R105, UR9, -R8 ;  /* 0x0000000969697c23 */ /* 0x000fe20008000808 */
[--C-:B------:R-:W-:Y:S01]  /*4c10*/  FFMA R106, R106, UR9, -R7.reuse ;  /* 0x000000096a6a7c23 */ /* 0x100fe20008000807 */
[----:B------:R-:W-:Y:S01]  /*4c20*/  FFMA R107, R107, UR9, -R7 ;  /* 0x000000096b6b7c23 */ /* 0x000fe20008000807 */
[----:B------:R-:W-:Y:S01]  /*4c30*/  FMUL R68, R68, 1.4426950216293334961 ;  /* 0x3fb8aa3b44447820 */ /* 0x000fe20000400000 */
[----:B------:R-:W-:Y:S01]  /*4c40*/  FFMA R128, R128, UR9, -R10 ;  /* 0x0000000980807c23 */ /* 0x000fe2000800080a */
[----:B------:R-:W-:Y:S01]  /*4c50*/  FMUL R69, R102, 1.4426950216293334961 ;  /* 0x3fb8aa3b66457820 */ /* 0x000fe20000400000 */
        /* <DEDUP_REMOVED lines=9> */
[----:B------:R-:W-:Y:S01]  /*4cf0*/  FFMA R129, R129, UR9, -R10 ;  /* 0x0000000981817c23 */ /* 0x000fe2000800080a */
[----:B------:R-:W-:Y:S01]  /*4d00*/  FFMA R131, R131, UR9, -R9 ;  /* 0x0000000983837c23 */ /* 0x000fe20008000809 */
[----:B------:R-:W-:Y:S01]  /*4d10*/  FMUL R72, R130, 1.4426950216293334961 ;  /* 0x3fb8aa3b82487820 */ /* 0x000fe20000400000 */
[----:B------:R-:W-:Y:S01]  /*4d20*/  FMUL R76, R88, 1.4426950216293334961 ;  /* 0x3fb8aa3b584c7820 */ /* 0x000fe20000400000 */
[----:B------:R-:W-:Y:S01]  /*4d30*/  FFMA R89, R89, UR9, -R8 ;  /* 0x0000000959597c23 */ /* 0x000fe20008000808 */
[----:B------:R-:W-:Y:S01]  /*4d40*/  FMUL R85, R90, 1.4426950216293334961 ;  /* 0x3fb8aa3b5a557820 */ /* 0x000fe20000400000 */
[----:B------:R-:W-:Y:S01]  /*4d50*/  FFMA R91, R91, UR9, -R7 ;  /* 0x000000095b5b7c23 */ /* 0x000fe20008000807 */
[----:B------:R-:W-:Y:S01]  /*4d60*/  MUFU.EX2 R68, R68 ;  /* 0x0000004400447308 */ /* 0x000fe20000000800 */
[----:B------:R-:W-:Y:S01]  /*4d70*/  FMUL R67, R129, 1.4426950216293334961 ;  /* 0x3fb8aa3b81437820 */ /* 0x000fe20000400000 */
[----:B------:R-:W-:Y:S01]  /*4d80*/  FMUL R73, R131, 1.4426950216293334961 ;  /* 0x3fb8aa3b83497820 */ /* 0x000fe20000400000 */
[----:B------:R-:W-:Y:S01]  /*4d90*/  FMUL R77, R89, 1.4426950216293334961 ;  /* 0x3fb8aa3b594d7820 */ /* 0x000fe20000400000 */
[----:B------:R-:W-:-:S04]  /*4da0*/  FMUL R79, R91, 1.4426950216293334961 ;  /* 0x3fb8aa3b5b4f7820 */ /* 0x000fc80000400000 */
[----:B------:R-:W0:Y:S08]  /*4db0*/  MUFU.EX2 R66, R66 ;  /* 0x0000004200427308 */ /* 0x000e300000000800 */
[----:B------:R-:W-:Y:S08]  /*4dc0*/  MUFU.EX2 R69, R69 ;  /* 0x0000004500457308 */ /* 0x000ff00000000800 */
[----:B------:R-:W1:Y:S08]  /*4dd0*/  MUFU.EX2 R71, R71 ;  /* 0x0000004700477308 */ /* 0x000e700000000800 */
[----:B------:R-:W-:Y:S08]  /*4de0*/  MUFU.EX2 R74, R74 ;  /* 0x0000004a004a7308 */ /* 0x000ff00000000800 */
[----:B------:R-:W5:Y:S08]  /*4df0*/  MUFU.EX2 R75, R75 ;  /* 0x0000004b004b7308 */ /* 0x000f700000000800 */
[----:B------:R-:W-:Y:S08]  /*4e00*/  MUFU.EX2 R78, R78 ;  /* 0x0000004e004e7308 */ /* 0x000ff00000000800 */
[----:B------:R-:W3:Y:S08]  /*4e10*/  MUFU.EX2 R84, R84 ;  /* 0x0000005400547308 */ /* 0x000ef00000000800 */
[----:B------:R-:W3:Y:S08]  /*4e20*/  MUFU.EX2 R70, R70 ;  /* 0x0000004600467308 */ /* 0x000ef00000000800 */
[----:B------:R-:W3:Y:S08]  /*4e30*/  MUFU.EX2 R72, R72 ;  /* 0x0000004800487308 */ /* 0x000ef00000000800 */
[----:B------:R-:W3:Y:S08]  /*4e40*/  MUFU.EX2 R76, R76 ;  /* 0x0000004c004c7308 */ /* 0x000ef00000000800 */
[----:B------:R-:W3:Y:S08]  /*4e50*/  MUFU.EX2 R85, R85 ;  /* 0x0000005500557308 */ /* 0x000ef00000000800 */
[----:B------:R-:W3:Y:S08]  /*4e60*/  MUFU.EX2 R67, R67 ;  /* 0x0000004300437308 */ /* 0x000ef00000000800 */
[----:B------:R-:W3:Y:S08]  /*4e70*/  MUFU.EX2 R73, R73 ;  /* 0x0000004900497308 */ /* 0x000ef00000000800 */
[----:B------:R-:W3:Y:S08]  /*4e80*/  MUFU.EX2 R77, R77 ;  /* 0x0000004d004d7308 */ /* 0x000ef00000000800 */
[----:B------:R-:W3:Y:S01]  /*4e90*/  MUFU.EX2 R79, R79 ;  /* 0x0000004f004f7308 */ /* 0x000ee20000000800 */
[----:B0-----:R-:W-:Y:S01]  /*4ea0*/  FADD R90, R68, R66 ;  /* 0x00000042445a7221 */ /* 0x001fe20000000000 */
[----:B-1----:R-:W-:Y:S01]  /*4eb0*/  FADD R91, R69, R71 ;  /* 0x00000047455b7221 */ /* 0x002fe20000000000 */
[----:B-----5:R-:W-:Y:S01]  /*4ec0*/  FADD R88, R74, R75 ;  /* 0x0000004b4a587221 */ /* 0x020fe20000000000 */
[----:B---3--:R-:W-:Y:S01]  /*4ed0*/  FADD R87, R78, R84 ;  /* 0x000000544e577221 */ /* 0x008fe20000000000 */
[----:B------:R-:W-:Y:S01]  /*4ee0*/  FADD R90, R70, R90 ;  /* 0x0000005a465a7221 */ /* 0x000fe20000000000 */
[----:B------:R-:W-:Y:S01]  /*4ef0*/  FADD R91, R72, R91 ;  /* 0x0000005b485b7221 */ /* 0x000fe20000000000 */
[----:B------:R-:W-:Y:S01]  /*4f00*/  FADD R88, R76, R88 ;  /* 0x000000584c587221 */ /* 0x000fe20000000000 */
[----:B------:R-:W-:Y:S01]  /*4f10*/  FADD R87, R85, R87 ;  /* 0x0000005755577221 */ /* 0x000fe20000000000 */
[----:B------:R-:W-:Y:S01]  /*4f20*/  FADD R90, R67, R90 ;  /* 0x0000005a435a7221 */ /* 0x000fe20000000000 */
[----:B------:R-:W-:Y:S01]  /*4f30*/  FADD R91, R73, R91 ;  /* 0x0000005b495b7221 */ /* 0x000fe20000000000 */
[----:B------:R-:W-:Y:S01]  /*4f40*/  FADD R88, R77, R88 ;  /* 0x000000584d587221 */ /* 0x000fe20000000000 */
[----:B------:R-:W-:-:S02]  /*4f50*/  FADD R87, R79, R87 ;  /* 0x000000574f577221 */ /* 0x000fc40000000000 */
[----:B------:R-:W0:Y:S04]  /*4f60*/  SHFL.BFLY PT, R93, R90, 0x2, 0x1f ;  /* 0x0c401f005a5d7f89 */ /* 0x000e2800000e0000 */
[----:B------:R-:W1:Y:S04]  /*4f70*/  SHFL.BFLY PT, R94, R91, 0x2, 0x1f ;  /* 0x0c401f005b5e7f89 */ /* 0x000e6800000e0000 */
[----:B------:R-:W3:Y:S04]  /*4f80*/  SHFL.BFLY PT, R89, R88, 0x2, 0x1f ;  /* 0x0c401f0058597f89 */ /* 0x000ee800000e0000 */
[----:B------:R-:W5:Y:S01]  /*4f90*/  SHFL.BFLY PT, R86, R87, 0x2, 0x1f ;  /* 0x0c401f0057567f89 */ /* 0x000f6200000e0000 */
[----:B0-----:R-:W-:Y:S01]  /*4fa0*/  FADD R93, R90, R93 ;  /* 0x0000005d5a5d7221 */ /* 0x001fe20000000000 */
[----:B-1----:R-:W-:Y:S01]  /*4fb0*/  FADD R94, R91, R94 ;  /* 0x0000005e5b5e7221 */ /* 0x002fe20000000000 */
[----:B---3--:R-:W-:Y:S01]  /*4fc0*/  FADD R89, R88, R89 ;  /* 0x0000005958597221 */ /* 0x008fe20000000000 */
[----:B-----5:R-:W-:-:S03]  /*4fd0*/  FADD R86, R87, R86 ;  /* 0x0000005657567221 */ /* 0x020fc60000000000 */
[----:B------:R-:W0:Y:S04]  /*4fe0*/  SHFL.BFLY PT, R88, R94, 0x1, 0x1f ;  /* 0x0c201f005e587f89 */ /* 0x000e2800000e0000 */
[----:B------:R-:W1:Y:S04]  /*4ff0*/  SHFL.BFLY PT, R87, R93, 0x1, 0x1f ;  /* 0x0c201f005d577f89 */ /* 0x000e6800000e0000 */
[----:B------:R-:W3:Y:S04]  /*5000*/  SHFL.BFLY PT, R90, R89, 0x1, 0x1f ;  /* 0x0c201f00595a7f89 */ /* 0x000ee800000e0000 */
[----:B------:R-:W5:Y:S01]  /*5010*/  SHFL.BFLY PT, R91, R86, 0x1, 0x1f ;  /* 0x0c201f00565b7f89 */ /* 0x000f6200000e0000 */
[----:B0-----:R-:W-:Y:S01]  /*5020*/  FADD R88, R94, R88 ;  /* 0x000000585e587221 */ /* 0x001fe20000000000 */
[----:B------:R-:W-:Y:S01]  /*5030*/  BAR.SYNC.DEFER_BLOCKING 0x0 ;  /* 0x0000000000007b1d */ /* 0x000fe20000010000 */
[----:B-1----:R-:W-:Y:S01]  /*5040*/  FADD R87, R93, R87 ;  /* 0x000000575d577221 */ /* 0x002fe20000000000 */
[----:B---3--:R-:W-:Y:S01]  /*5050*/  FADD R90, R89, R90 ;  /* 0x0000005a595a7221 */ /* 0x008fe20000000000 */
[----:B-----5:R-:W-:-:S03]  /*5060*/  FADD R91, R86, R91 ;  /* 0x0000005b565b7221 */ /* 0x020fc60000000000 */
[----:B------:R-:W-:Y:S04]  /*5070*/  @!P4 STS [R17], R87 ;  /* 0x000000571100c388 */ /* 0x000fe80000000800 */
[----:B------:R-:W-:Y:S04]  /*5080*/  @!P4 STS [R17+0x80], R88 ;  /* 0x000080581100c388 */ /* 0x000fe80000000800 */
[----:B------:R-:W-:Y:S04]  /*5090*/  @!P4 STS [R17+0x100], R90 ;  /* 0x0001005a1100c388 */ /* 0x000fe80000000800 */
[----:B------:R-:W-:Y:S01]  /*50a0*/  @!P4 STS [R17+0x180], R91 ;  /* 0x0001805b1100c388 */ /* 0x000fe20000000800 */
[----:B------:R-:W-:Y:S06]  /*50b0*/  BAR.SYNC.DEFER_BLOCKING 0x0 ;  /* 0x0000000000007b1d */ /* 0x000fec0000010000 */
[----:B------:R-:W0:Y:S04]  /*50c0*/  LDS R86, [R92] ;  /* 0x000000005c567984 */ /* 0x000e280000000800 */
[----:B0-----:R-:W0:Y:S02]  /*50d0*/  SHFL.BFLY PT, R87, R86, 0x2, 0x1f ;  /* 0x0c401f0056577f89 */ /* 0x001e2400000e0000 */
[----:B0-----:R-:W-:-:S05]  /*50e0*/  FADD R87, R86, R87 ;  /* 0x0000005756577221 */ /* 0x001fca0000000000 */
[----:B------:R-:W0:Y:S02]  /*50f0*/  SHFL.BFLY PT, R90, R87, 0x1, 0x1f ;  /* 0x0c201f00575a7f89 */ /* 0x000e2400000e0000 */
[----:B0-----:R-:W-:-:S05]  /*5100*/  FADD R90, R87, R90 ;  /* 0x0000005a575a7221 */ /* 0x001fca0000000000 */
[----:B------:R4:W-:Y:S01]  /*5110*/  @!P4 STS [R92], R90 ;  /* 0x0000005a5c00c388 */ /* 0x0009e20000000800 */
[C---:B------:R-:W-:Y:S01]  /*5120*/  IMAD.WIDE R86, R16.reuse, 0x2, R154 ;  /* 0x0000000210567825 */ /* 0x040fe200078e029a */
[----:B------:R-:W-:Y:S03]  /*5130*/  BAR.SYNC.DEFER_BLOCKING 0x0 ;  /* 0x0000000000007b1d */ /* 0x000fe60000010000 */
[----:B------:R-:W-:-:S04]  /*5140*/  IMAD.WIDE R94, R16, 0x2, R144 ;  /* 0x00000002105e7825 */ /* 0x000fc800078e0290 */
[----:B----4-:R-:W-:-:S04]  /*5150*/  IMAD.WIDE R90, R16, 0x2, R100 ;  /* 0x00000002105a7825 */ /* 0x010fc800078e0264 */
[----:B------:R-:W-:-:S04]  /*5160*/  IMAD.WIDE R92, R16, 0x2, R112 ;  /* 0x00000002105c7825 */ /* 0x000fc800078e0270 */
[----:B------:R-:W-:-:S04]  /*5170*/  IMAD.WIDE R104, R16, 0x2, R98 ;  /* 0x0000000210687825 */ /* 0x000fc800078e0262 */
[----:B------:R-:W-:-:S04]  /*5180*/  IMAD.WIDE R100, R16, 0x2, R250 ;  /* 0x0000000210647825 */ /* 0x000fc800078e02fa */
[C---:B------:R-:W-:Y:S01]  /*5190*/  IMAD.WIDE R98, R16.reuse, 0x2, R248 ;  /* 0x0000000210627825 */ /* 0x040fe200078e02f8 */
[----:B------:R0:W3:Y:S04]  /*51a0*/  LDG.E.U16 R103, desc[UR10][R86.64] ;  /* 0x0000000a56677981 */ /* 0x0000e8000c1e1500 */
[----:B------:R-:W4:Y:S01]  /*51b0*/  LDG.E.U16 R113, desc[UR10][R94.64] ;  /* 0x0000000a5e717981 */ /* 0x000f22000c1e1500 */
[----:B------:R-:W-:-:S03]  /*51c0*/  IMAD.WIDE R88, R16, 0x2, R188 ;  /* 0x0000000210587825 */ /* 0x000fc600078e02bc */
[----:B------:R-:W5:Y:S01]  /*51d0*/  LDG.E.U16 R112, desc[UR10][R100.64] ;  /* 0x0000000a64707981 */ /* 0x000f62000c1e1500 */
[----:B0-----:R-:W-:-:S03]  /*51e0*/  IMAD.WIDE R86, R16, 0x2, R152 ;  /* 0x0000000210567825 */ /* 0x001fc600078e0298 */
[----:B------:R-:W3:Y:S04]  /*51f0*/  LDG.E.U16 R102, desc[UR10][R92.64] ;  /* 0x0000000a5c667981 */ /* 0x000ee8000c1e1500 */
[----:B------:R0:W3:Y:S04]  /*5200*/  LDG.E.U16 R95, desc[UR10][R90.64] ;  /* 0x0000000a5a5f7981 */ /* 0x0000e8000c1e1500 */
[----:B------:R1:W3:Y:S04]  /*5210*/  LDG.E.U16 R101, desc[UR10][R98.64] ;  /* 0x0000000a62657981 */ /* 0x0002e8000c1e1500 */
[----:B------:R-:W4:Y:S01]  /*5220*/  LDG.E.U16 R87, desc[UR10][R86.64] ;  /* 0x0000000a56577981 */ /* 0x000f22000c1e1500 */
[----:B0-----:R-:W-:-:S03]  /*5230*/  IMAD.WIDE R90, R16, 0x2, R238 ;  /* 0x00000002105a7825 */ /* 0x001fc600078e02ee */
[----:B------:R-:W5:Y:S01]  /*5240*/  LDG.E.U16 R88, desc[UR10][R88.64] ;  /* 0x0000000a58587981 */ /* 0x000f62000c1e1500 */
[----:B-1----:R-:W-:-:S03]  /*5250*/  IMAD.WIDE R98, R16, 0x2, R230 ;  /* 0x0000000210627825 */ /* 0x002fc600078e02e6 */
[----:B------:R0:W3:Y:S01]  /*5260*/  LDG.E.U16 R86, desc[UR10][R90.64] ;  /* 0x0000000a5a567981 */ /* 0x0000e2000c1e1500 */
[----:B------:R-:W-:-:S03]  /*5270*/  IMAD.WIDE R92, R16, 0x2, R246 ;  /* 0x00000002105c7825 */ /* 0x000fc600078e02f6 */
[----:B------:R1:W3:Y:S01]  /*5280*/  LDG.E.U16 R100, desc[UR10][R98.64] ;  /* 0x0000000a62647981 */ /* 0x0002e2000c1e1500 */
[----:B------:R-:W-:-:S03]  /*5290*/  IMAD.WIDE R130, R16, 0x2, R210 ;  /* 0x0000000210827825 */ /* 0x000fc600078e02d2 */
[----:B------:R2:W3:Y:S01]  /*52a0*/  LDG.E.U16 R89, desc[UR10][R104.64] ;  /* 0x0000000a68597981 */ /* 0x0004e2000c1e1500 */
[----:B0-----:R-:W-:-:S03]  /*52b0*/  IMAD.WIDE R90, R16, 0x2, R218 ;  /* 0x00000002105a7825 */ /* 0x001fc600078e02da */
[----:B------:R0:W3:Y:S01]  /*52c0*/  LDG.E.U16 R94, desc[UR10][R92.64] ;  /* 0x0000000a5c5e7981 */ /* 0x0000e2000c1e1500 */
[----:B-1----:R-:W-:-:S03]  /*52d0*/  IMAD.WIDE R98, R16, 0x2, R214 ;  /* 0x0000000210627825 */ /* 0x002fc600078e02d6 */
[----:B------:R1:W3:Y:S01]  /*52e0*/  LDG.E.U16 R106, desc[UR10][R90.64] ;  /* 0x0000000a5a6a7981 */ /* 0x0002e2000c1e1500 */
[----:B--2---:R-:W-:-:S03]  /*52f0*/  IMAD.WIDE R104, R16, 0x2, R234 ;  /* 0x0000000210687825 */ /* 0x004fc600078e02ea */
[----:B------:R-:W2:Y:S01]  /*5300*/  LDG.E.U16 R99, desc[UR10][R98.64] ;  /* 0x0000000a62637981 */ /* 0x000ea2000c1e1500 */
[----:B0-----:R-:W-:-:S03]  /*5310*/  IMAD.WIDE R92, R16, 0x2, R226 ;  /* 0x00000002105c7825 */ /* 0x001fc600078e02e2 */
[----:B------:R0:W2:Y:S01]  /*5320*/  LDG.E.U16 R107, desc[UR10][R104.64] ;  /* 0x0000000a686b7981 */ /* 0x0000a2000c1e1500 */
[----:B-1----:R-:W-:-:S03]  /*5330*/  IMAD.WIDE R90, R16, 0x2, R198 ;  /* 0x00000002105a7825 */ /* 0x002fc600078e02c6 */
[----:B------:R-:W2:Y:S01]  /*5340*/  LDG.E.U16 R93, desc[UR10][R92.64] ;  /* 0x0000000a5c5d7981 */ /* 0x000ea2000c1e1500 */
[----:B------:R-:W-:-:S03]  /*5350*/  IMAD.WIDE R128, R16, 0x2, R206 ;  /* 0x0000000210807825 */ /* 0x000fc600078e02ce */
[----:B------:R1:W2:Y:S01]  /*5360*/  LDG.E.U16 R98, desc[UR10][R90.64] ;  /* 0x0000000a5a627981 */ /* 0x0002a2000c1e1500 */
[----:B------:R-:W-:-:S03]  /*5370*/  IMAD.WIDE R96, R16, 0x2, R96 ;  /* 0x0000000210607825 */ /* 0x000fc600078e0260 */
[----:B------:R-:W2:Y:S01]  /*5380*/  LDG.E.U16 R187, desc[UR10][R128.64] ;  /* 0x0000000a80bb7981 */ /* 0x000ea2000c1e1500 */
[----:B0-----:R-:W-:-:S03]  /*5390*/  IMAD.WIDE R104, R16, 0x2, R202 ;  /* 0x0000000210687825 */ /* 0x001fc600078e02ca */
[----:B------:R0:W2:Y:S01]  /*53a0*/  LDG.E.U16 R92, desc[UR10][R130.64] ;  /* 0x0000000a825c7981 */ /* 0x0000a2000c1e1500 */
[----:B-1----:R-:W-:-:S03]  /*53b0*/  IMAD.WIDE R90, R16, 0x2, R196 ;  /* 0x00000002105a7825 */ /* 0x002fc600078e02c4 */
[----:B------:R-:W2:Y:S01]  /*53c0*/  LDG.E.U16 R96, desc[UR10][R96.64] ;  /* 0x0000000a60607981 */ /* 0x000ea2000c1e1500 */
[----:B------:R-:W-:-:S03]  /*53d0*/  IMAD.WIDE R144, R16, 0x2, R184 ;  /* 0x0000000210907825 */ /* 0x000fc600078e02b8 */
[----:B------:R-:W2:Y:S01]  /*53e0*/  LDG.E.U16 R105, desc[UR10][R104.64] ;  /* 0x0000000a68697981 */ /* 0x000ea2000c1e1500 */
[----:B0-----:R-:W-:-:S03]  /*53f0*/  IMAD.WIDE R130, R16, 0x2, R182 ;  /* 0x0000000210827825 */ /* 0x001fc600078e02b6 */
[----:B------:R-:W2:Y:S01]  /*5400*/  LDG.E.U16 R91, desc[UR10][R90.64] ;  /* 0x0000000a5a5b7981 */ /* 0x000ea2000c1e1500 */
[----:B------:R-:W-:-:S03]  /*5410*/  IMAD.WIDE R128, R16, 0x2, R180 ;  /* 0x0000000210807825 */ /* 0x000fc600078e02b4 */
[----:B------:R0:W2:Y:S01]  /*5420*/  LDG.E.U16 R97, desc[UR10][R130.64] ;  /* 0x0000000a82617981 */ /* 0x0000a2000c1e1500 */
[----:B------:R-:W-:-:S03]  /*5430*/  IMAD.WIDE R188, R16, 0x2, R222 ;  /* 0x0000000210bc7825 */ /* 0x000fc600078e02de */
[----:B------:R1:W2:Y:S04]  /*5440*/  LDG.E.U16 R104, desc[UR10][R144.64] ;  /* 0x0000000a90687981 */ /* 0x0002a8000c1e1500 */
[----:B------:R1:W2:Y:S01]  /*5450*/  LDG.E.U16 R90, desc[UR10][R128.64] ;  /* 0x0000000a805a7981 */ /* 0x0002a2000c1e1500 */
[----:B0-----:R-:W-:-:S03]  /*5460*/  IMAD.WIDE R130, R16, 0x2, R176 ;  /* 0x0000000210827825 */ /* 0x001fc600078e02b0 */
[----:B------:R-:W2:Y:S01]  /*5470*/  LDG.E.U16 R188, desc[UR10][R188.64] ;  /* 0x0000000abcbc7981 */ /* 0x000ea2000c1e1500 */
[----:B-1----:R-:W-:-:S03]  /*5480*/  IMAD.WIDE R144, R16, 0x2, R174 ;  /* 0x0000000210907825 */ /* 0x002fc600078e02ae */
[----:B------:R0:W2:Y:S01]  /*5490*/  LDG.E.U16 R190, desc[UR10][R130.64] ;  /* 0x0000000a82be7981 */ /* 0x0000a2000c1e1500 */
[----:B------:R-:W-:-:S03]  /*54a0*/  IMAD.WIDE R128, R16, 0x2, R178 ;  /* 0x0000000210807825 */ /* 0x000fc600078e02b2 */
[----:B------:R1:W2:Y:S01]  /*54b0*/  LDG.E.U16 R191, desc[UR10][R144.64] ;  /* 0x0000000a90bf7981 */ /* 0x0002a2000c1e1500 */
[----:B------:R-:W-:-:S03]  /*54c0*/  IMAD.WIDE R154, R16, 0x2, R170 ;  /* 0x00000002109a7825 */ /* 0x000fc600078e02aa */
[----:B------:R1:W2:Y:S01]  /*54d0*/  LDG.E.U16 R189, desc[UR10][R128.64] ;  /* 0x0000000a80bd7981 */ /* 0x0002a2000c1e1500 */
[----:B0-----:R-:W-:-:S03]  /*54e0*/  IMAD.WIDE R130, R16, 0x2, R166 ;  /* 0x0000000210827825 */ /* 0x001fc600078e02a6 */
[----:B------:R-:W2:Y:S01]  /*54f0*/  LDG.E.U16 R154, desc[UR10][R154.64] ;  /* 0x0000000a9a9a7981 */ /* 0x000ea2000c1e1500 */
[----:B-1----:R-:W-:-:S03]  /*5500*/  IMAD.WIDE R144, R16, 0x2, R162 ;  /* 0x0000000210907825 */ /* 0x002fc600078e02a2 */
[----:B------:R0:W2:Y:S01]  /*5510*/  LDG.E.U16 R195, desc[UR10][R130.64] ;  /* 0x0000000a82c37981 */ /* 0x0000a2000c1e1500 */
[----:B------:R-:W-:-:S03]  /*5520*/  IMAD.WIDE R128, R16, 0x2, R168 ;  /* 0x0000000210807825 */ /* 0x000fc600078e02a8 */
[----:B------:R1:W2:Y:S04]  /*5530*/  LDG.E.U16 R200, desc[UR10][R144.64] ;  /* 0x0000000a90c87981 */ /* 0x0002a8000c1e1500 */
[----:B------:R1:W2:Y:S01]  /*5540*/  LDG.E.U16 R155, desc[UR10][R128.64] ;  /* 0x0000000a809b7981 */ /* 0x0002a2000c1e1500 */
[----:B0-----:R-:W-:-:S04]  /*5550*/  IMAD.WIDE R130, R16, 0x2, R150 ;  /* 0x0000000210827825 */ /* 0x001fc800078e0296 */
[C---:B-1----:R-:W-:Y:S01]  /*5560*/  IMAD.WIDE R144, R16.reuse, 0x2, R148 ;  /* 0x0000000210907825 */ /* 0x042fe200078e0294 */
[----:B------:R0:W2:Y:S03]  /*5570*/  LDG.E.U16 R205, desc[UR10][R130.64] ;  /* 0x0000000a82cd7981 */ /* 0x0000a6000c1e1500 */
[C---:B------:R-:W-:Y:S01]  /*5580*/  IMAD.WIDE R128, R16.reuse, 0x2, R158 ;  /* 0x0000000210807825 */ /* 0x040fe200078e029e */
[----:B------:R1:W2:Y:S04]  /*5590*/  LDG.E.U16 R208, desc[UR10][R144.64] ;  /* 0x0000000a90d07981 */ /* 0x0002a8000c1e1500 */
[----:B------:R1:W2:Y:S01]  /*55a0*/  LDG.E.U16 R204, desc[UR10][R128.64] ;  /* 0x0000000a80cc7981 */ /* 0x0002a2000c1e1500 */
[----:B0-----:R-:W-:-:S04]  /*55b0*/  IMAD.WIDE R130, R16, 0x2, R24 ;  /* 0x0000000210827825 */ /* 0x001fc800078e0218 */
[C---:B-1----:R-:W-:Y:S01]  /*55c0*/  IMAD.WIDE R144, R16.reuse, 0x2, R26 ;  /* 0x0000000210907825 */ /* 0x042fe200078e021a */
[----:B------:R0:W2:Y:S03]  /*55d0*/  LDG.E.U16 R212, desc[UR10][R130.64] ;  /* 0x0000000a82d47981 */ /* 0x0000a6000c1e1500 */
[C---:B------:R-:W-:Y:S01]  /*55e0*/  IMAD.WIDE R128, R16.reuse, 0x2, R146 ;  /* 0x0000000210807825 */ /* 0x040fe200078e0292 */
[----:B------:R-:W2:Y:S03]  /*55f0*/  LDG.E.U16 R213, desc[UR10][R144.64] ;  /* 0x0000000a90d57981 */ /* 0x000ea6000c1e1500 */
[C---:B------:R-:W-:Y:S01]  /*5600*/  IMAD.WIDE R114, R16.reuse, 0x2, R114 ;  /* 0x0000000210727825 */ /* 0x040fe200078e0272 */
[----:B------:R1:W2:Y:S03]  /*5610*/  LDG.E.U16 R209, desc[UR10][R128.64] ;  /* 0x0000000a80d17981 */ /* 0x0002a6000c1e1500 */
[----:B------:R-:W-:-:S02]  /*5620*/  IMAD.WIDE R152, R16, 0x2, R192 ;  /* 0x0000000210987825 */ /* 0x000fc400078e02c0 */
[----:B------:R-:W2:Y:S02]  /*5630*/  LDG.E.U16 R114, desc[UR10][R114.64] ;  /* 0x0000000a72727981 */ /* 0x000ea4000c1e1500 */
[----:B0-----:R-:W-:-:S04]  /*5640*/  IMAD.WIDE R130, R16, 0x2, R32 ;  /* 0x0000000210827825 */ /* 0x001fc800078e0220 */
[C---:B-1----:R-:W-:Y:S01]  /*5650*/  IMAD.WIDE R128, R16.reuse, 0x2, R28 ;  /* 0x0000000210807825 */ /* 0x042fe200078e021c */
[----:B------:R0:W2:Y:S03]  /*5660*/  LDG.E.U16 R217, desc[UR10][R130.64] ;  /* 0x0000000a82d97981 */ /* 0x0000a6000c1e1500 */
[C---:B------:R-:W-:Y:S01]  /*5670*/  IMAD.WIDE R144, R16.reuse, 0x2, R40 ;  /* 0x0000000210907825 */ /* 0x040fe200078e0228 */
[----:B------:R1:W2:Y:S04]  /*5680*/  LDG.E.U16 R115, desc[UR10][R152.64] ;  /* 0x0000000a98737981 */ /* 0x0002a8000c1e1500 */
[----:B------:R1:W2:Y:S01]  /*5690*/  LDG.E.U16 R216, desc[UR10][R128.64] ;  /* 0x0000000a80d87981 */ /* 0x0002a2000c1e1500 */
[----:B0-----:R-:W-:-:S03]  /*56a0*/  IMAD.WIDE R130, R16, 0x2, R56 ;  /* 0x0000000210827825 */ /* 0x001fc600078e0238 */
[----:B------:R0:W2:Y:S01]  /*56b0*/  LDG.E.U16 R220, desc[UR10][R144.64] ;  /* 0x0000000a90dc7981 */ /* 0x0000a2000c1e1500 */
[----:B-1----:R-:W-:-:S03]  /*56c0*/  IMAD.WIDE R152, R16, 0x2, R172 ;  /* 0x0000000210987825 */ /* 0x002fc600078e02ac */
[----:B------:R1:W2:Y:S01]  /*56d0*/  LDG.E.U16 R224, desc[UR10][R130.64] ;  /* 0x0000000a82e07981 */ /* 0x0002a2000c1e1500 */
[----:B------:R-:W-:-:S03]  /*56e0*/  IMAD.WIDE R128, R16, 0x2, R48 ;  /* 0x0000000210807825 */ /* 0x000fc600078e0230 */
        /* <DEDUP_REMOVED lines=8> */
[----:B------:R-:W2:Y:S01]  /*5770*/  LDG.E.U16 R201, desc[UR10][R152.64] ;  /* 0x0000000a98c97981 */ /* 0x000ea2000c1e1500 */
[----:B-1----:R-:W-:-:S03]  /*5780*/  IMAD.WIDE R144, R16, 0x2, R58 ;  /* 0x0000000210907825 */ /* 0x002fc600078e023a */
[----:B------:R0:W2:Y:S04]  /*5790*/  LDG.E.U16 R228, desc[UR10][R128.64] ;  /* 0x0000000a80e47981 */ /* 0x0000a8000c1e1500 */
[----:B------:R1:W2:Y:S01]  /*57a0*/  LDG.E.U16 R232, desc[UR10][R144.64] ;  /* 0x0000000a90e87981 */ /* 0x0002a2000c1e1500 */
[----:B------:R-:W-:-:S04]  /*57b0*/  IMAD.WIDE R130, R16, 0x2, R44 ;  /* 0x0000000210827825 */ /* 0x000fc800078e022c */
[C---:B0-----:R-:W-:Y:S01]  /*57c0*/  IMAD.WIDE R128, R16.reuse, 0x2, R36 ;  /* 0x0000000210807825 */ /* 0x041fe200078e0224 */
[----:B------:R0:W2:Y:S03]  /*57d0*/  LDG.E.U16 R236, desc[UR10][R130.64] ;  /* 0x0000000a82ec7981 */ /* 0x0000a6000c1e1500 */
[C---:B-1----:R-:W-:Y:S01]  /*57e0*/  IMAD.WIDE R144, R16.reuse, 0x2, R52 ;  /* 0x0000000210907825 */ /* 0x042fe200078e0234 */
        /* <DEDUP_REMOVED lines=15> */
[C---:B-1----:R-:W-:Y:S02]  /*58e0*/  IMAD.WIDE R128, R16.reuse, 0x2, R46 ;  /* 0x0000000210807825 */ /* 0x042fe400078e022e */
[----:B------:R-:W2:Y:S02]  /*58f0*/  LDG.E.U16 R130, desc[UR10][R130.64] ;  /* 0x0000000a82827981 */ /* 0x000ea4000c1e1500 */
[----:B------:R-:W-:Y:S02]  /*5900*/  IMAD.WIDE R144, R16, 0x2, R62 ;  /* 0x0000000210907825 */ /* 0x000fe400078e023e */
[----:B------:R-:W2:Y:S04]  /*5910*/  LDG.E.U16 R129, desc[UR10][R128.64] ;  /* 0x0000000a80817981 */ /* 0x000ea8000c1e1500 */
[----:B------:R0:W2:Y:S02]  /*5920*/  LDG.E.U16 R144, desc[UR10][R144.64] ;  /* 0x0000000a90907981 */ /* 0x0000a4000c1e1500 */
[----:B0-----:R-:W0:Y:S01]  /*5930*/  S2R R145, SR_TID.X ;  /* 0x0000000000917919 */ /* 0x001e220000002100 */
[----:B------:R-:W-:Y:S01]  /*5940*/  FADD R65, -R10, R65 ;  /* 0x000000410a417221 */ /* 0x000fe20000000100 */
[----:B0-----:R-:W-:-:S04]  /*5950*/  LOP3.LUT R145, R145, 0x1c, RZ, 0xc0, !PT ;  /* 0x0000001c91917812 */ /* 0x001fc800078ec0ff */
[----:B------:R-:W-:-:S05]  /*5960*/  LEA R145, R145, UR6, 0x2 ;  /* 0x0000000691917c11 */ /* 0x000fca000f8e10ff */
[----:B------:R-:W0:Y:S01]  /*5970*/  LDS R131, [R145] ;  /* 0x0000000091837984 */ /* 0x000e220000000800 */
[----:B------:R-:W-:-:S03]  /*5980*/  FMUL R65, R65, 1.4426950216293334961 ;  /* 0x3fb8aa3b41417820 */ /* 0x000fc60000400000 */
[----:B------:R-:W-:Y:S04]  /*5990*/  LDS R153, [R145+0x80] ;  /* 0x0000800091997984 */ /* 0x000fe80000000800 */
[----:B------:R-:W-:Y:S04]  /*59a0*/  LDS R152, [R145+0x100] ;  /* 0x0001000091987984 */ /* 0x000fe80000000800 */
[----:B------:R-:W-:Y:S01]  /*59b0*/  LDS R145, [R145+0x180] ;  /* 0x0001800091917984 */ /* 0x000fe20000000800 */
[----:B------:R1:W0:Y:S01]  /*59c0*/  MUFU.EX2 R128, R65 ;  /* 0x0000004100807308 */ /* 0x0002220000000800 */
[----:B------:R-:W-:Y:S01]  /*59d0*/  BAR.SYNC.DEFER_BLOCKING 0x0 ;  /* 0x0000000000007b1d */ /* 0x000fe20000010000 */
[----:B-1----:R-:W-:Y:S01]  /*59e0*/  LOP3.LUT R65, R12, 0x60, RZ, 0x3c, !PT ;  /* 0x000000600c417812 */ /* 0x002fe200078e3cff */
[----:B0-----:R-:W-:Y:S01]  /*59f0*/  FFMA R11, R128, R11, R131 ;  /* 0x0000000b800b7223 */ /* 0x001fe20000000083 */
[----:B------:R-:W-:-:S03]  /*5a00*/  LOP3.LUT R131, R12, 0x40, RZ, 0x3c, !PT ;  /* 0x000000400c837812 */ /* 0x000fc600078e3cff */
[----:B-----5:R-:W-:Y:S04]  /*5a10*/  STS.U16 [R12+UR6], R88 ;  /* 0x000000580c007988 */ /* 0x020fe80008000406 */
[----:B----4-:R-:W-:Y:S04]  /*5a20*/  STS.U16 [R12+UR6+0x400], R87 ;  /* 0x000400570c007988 */ /* 0x010fe80008000406 */
[----:B---3--:R0:W-:Y:S04]  /*5a30*/  STS.U16 [R12+UR6+0x800], R89 ;  /* 0x000800590c007988 */ /* 0x0081e80008000406 */
[----:B------:R-:W-:Y:S04]  /*5a40*/  STS.U16 [R12+UR6+0xc00], R86 ;  /* 0x000c00560c007988 */ /* 0x000fe80008000406 */
[----:B--2---:R-:W-:Y:S04]  /*5a50*/  STS.U16 [R12+UR6+0x1400], R187 ;  /* 0x001400bb0c007988 */ /* 0x004fe80008000406 */
        /* <DEDUP_REMOVED lines=48> */
[----:B------:R-:W-:Y:S01]  /*5d60*/  STS.U16 [R65+UR6+0x1700], R91 ;  /* 0x0017005b41007988 */ /* 0x000fe20008000406 */
[----:B------:R-:W-:-:S03]  /*5d70*/  F2FP.BF16.F32.PACK_AB R69, R71, R69 ;  /* 0x000000454745723e */ /* 0x000fc600000010ff */
        /* <DEDUP_REMOVED lines=9> */
[----:B------:R-:W-:Y:S02]  /*5e10*/  F2FP.BF16.F32.PACK_AB R74, R77, R76 ;  /* 0x0000004c4d4a723e */ /* 0x000fe400000010ff */
[----:B------:R-:W-:Y:S01]  /*5e20*/  F2FP.BF16.F32.PACK_AB R73, R84, R78 ;  /* 0x0000004e5449723e */ /* 0x000fe200000010ff */
[----:B------:R-:W-:Y:S01]  /*5e30*/  STS.U16 [R65+UR6+0x2f00], R244 ;  /* 0x002f00f441007988 */ /* 0x000fe20008000406 */
[----:B------:R-:W-:-:S03]  /*5e40*/  F2FP.BF16.F32.PACK_AB R75, R79, R85 ;  /* 0x000000554f4b723e */ /* 0x000fc600000010ff */
[----:B------:R-:W-:Y:S04]  /*5e50*/  STS.U16 [R65+UR6+0x3300], R245 ;  /* 0x003300f541007988 */ /* 0x000fe80008000406 */
[----:B------:R-:W-:Y:S04]  /*5e60*/  STS.U16 [R65+UR6+0x3700], R129 ;  /* 0x0037008141007988 */ /* 0x000fe80008000406 */
[----:B------:R-:W-:Y:S04]  /*5e70*/  STS.U16 [R65+UR6+0x3b00], R130 ;  /* 0x003b008241007988 */ /* 0x000fe80008000406 */
[----:B------:R1:W-:Y:S04]  /*5e80*/  STS.U16 [R65+UR6+0x3f00], R144 ;  /* 0x003f009041007988 */ /* 0x0003e80008000406 */
[----:B------:R-:W-:Y:S04]  /*5e90*/  STSM.16.M88.4 [R186+0x6000], R68 ;  /* 0x00600044ba007844 */ /* 0x000fe80000000200 */
[----:B------:R-:W-:Y:S01]  /*5ea0*/  STSM.16.M88.4 [R186+0x6800], R72 ;  /* 0x00680048ba007844 */ /* 0x000fe20000000200 */
[----:B------:R-:W-:Y:S01]  /*5eb0*/  BAR.SYNC.DEFER_BLOCKING 0x0 ;  /* 0x0000000000007b1d */ /* 0x000fe20000010000 */
[----:B0-----:R-:W-:Y:S01]  /*5ec0*/  FADD R89, -R9, R64 ;  /* 0x0000004009597221 */ /* 0x001fe20000000100 */
[----:B------:R-:W-:-:S03]  /*5ed0*/  FADD R88, -R8, R18 ;  /* 0x0000001208587221 */ /* 0x000fc60000000100 */
[----:B------:R-:W-:Y:S01]  /*5ee0*/  FMUL R89, R89, 1.4426950216293334961 ;  /* 0x3fb8aa3b59597820 */ /* 0x000fe20000400000 */
[----:B------:R-:W-:Y:S04]  /*5ef0*/  LDSM.16.M88.4 R84, [R13+UR6+0x6000] ;  /* 0x006000060d54783b */ /* 0x000fe80008000200 */
[----:B------:R-:W0:Y:S04]  /*5f00*/  LDSM.16.M88.4 R76, [R0+UR6] ;  /* 0x00000006004c783b */ /* 0x000e280008000200 */
[----:B------:R-:W2:Y:S04]  /*5f10*/  LDSM.16.M88.4 R72, [R0+UR6+0x1000] ;  /* 0x001000060048783b */ /* 0x000ea80008000200 */
[----:B------:R-:W3:Y:S04]  /*5f20*/  LDSM.16.M88.4 R64, [R0+UR6+0x2000] ;  /* 0x002000060040783b */ /* 0x000ee80008000200 */
[----:B------:R-:W4:Y:S01]  /*5f30*/  LDSM.16.M88.4 R68, [R0+UR6+0x3000] ;  /* 0x003000060044783b */ /* 0x000f220008000200 */
[----:B------:R-:W5:Y:S03]  /*5f40*/  MUFU.EX2 R18, R89 ;  /* 0x0000005900127308 */ /* 0x000f660000000800 */
[----:B------:R-:W4:Y:S01]  /*5f50*/  LDSM.16.M88.4 R112, [R13+UR6+0x6800] ;  /* 0x006800060d70783b */ /* 0x000f220008000200 */
[----:B-1----:R-:W-:Y:S01]  /*5f60*/  FADD R144, -R7, R19 ;  /* 0x0000001307907221 */ /* 0x002fe20000000100 */
[----:B------:R-:W-:-:S03]  /*5f70*/  FMUL R19, R88, 1.4426950216293334961 ;  /* 0x3fb8aa3b58137820 */ /* 0x000fc60000400000 */
[----:B------:R-:W-:Y:S01]  /*5f80*/  FMUL R144, R144, 1.4426950216293334961 ;  /* 0x3fb8aa3b90907820 */ /* 0x000fe20000400000 */
[C---:B------:R-:W-:Y:S01]  /*5f90*/  FMUL R132, R128.reuse, R132 ;  /* 0x0000008480847220 */ /* 0x040fe20000400000 */
[C---:B------:R-:W-:Y:S01]  /*5fa0*/  FMUL R133, R128.reuse, R133 ;  /* 0x0000008580857220 */ /* 0x040fe20000400000 */
[----:B------:R-:W1:Y:S01]  /*5fb0*/  MUFU.EX2 R19, R19 ;  /* 0x0000001300137308 */ /* 0x000e620000000800 */
[C---:B------:R-:W-:Y:S01]  /*5fc0*/  FMUL R140, R128.reuse, R140 ;  /* 0x0000008c808c7220 */ /* 0x040fe20000400000 */
[C---:B------:R-:W-:Y:S01]  /*5fd0*/  FMUL R141, R128.reuse, R141 ;  /* 0x0000008d808d7220 */ /* 0x040fe20000400000 */
[C---:B------:R-:W-:Y:S01]  /*5fe0*/  FMUL R136, R128.reuse, R136 ;  /* 0x0000008880887220 */ /* 0x040fe20000400000 */
[C---:B------:R-:W-:Y:S01]  /*5ff0*/  FMUL R137, R128.reuse, R137 ;  /* 0x0000008980897220 */ /* 0x040fe20000400000 */
[C---:B------:R-:W-:Y:S01]  /*6000*/  FMUL R80, R128.reuse, R80 ;  /* 0x0000005080507220 */ /* 0x040fe20000400000 */
[----:B------:R-:W-:Y:S01]  /*6010*/  FMUL R81, R128, R81 ;  /* 0x0000005180517220 */ /* 0x000fe20000400000 */
[C---:B-----5:R-:W-:Y:S01]  /*6020*/  FMUL R134, R18.reuse, R134 ;  /* 0x0000008612867220 */ /* 0x060fe20000400000 */
[C---:B------:R-:W-:Y:S01]  /*6030*/  FMUL R135, R18.reuse, R135 ;  /* 0x0000008712877220 */ /* 0x040fe20000400000 */
[----:B------:R-:W5:Y:S01]  /*6040*/  MUFU.EX2 R144, R144 ;  /* 0x0000009000907308 */ /* 0x000f620000000800 */
[C---:B------:R-:W-:Y:S01]  /*6050*/  FMUL R142, R18.reuse, R142 ;  /* 0x0000008e128e7220 */ /* 0x040fe20000400000 */
[C---:B------:R-:W-:Y:S01]  /*6060*/  FMUL R143, R18.reuse, R143 ;  /* 0x0000008f128f7220 */ /* 0x040fe20000400000 */
[C---:B------:R-:W-:Y:S01]  /*6070*/  FMUL R138, R18.reuse, R138 ;  /* 0x0000008a128a7220 */ /* 0x040fe20000400000 */
[C---:B------:R-:W-:Y:S01]  /*6080*/  FMUL R139, R18.reuse, R139 ;  /* 0x0000008b128b7220 */ /* 0x040fe20000400000 */
[C---:B------:R-:W-:Y:S01]  /*6090*/  FMUL R82, R18.reuse, R82 ;  /* 0x0000005212527220 */ /* 0x040fe20000400000 */
[----:B------:R-:W-:Y:S01]  /*60a0*/  FMUL R83, R18, R83 ;  /* 0x0000005312537220 */ /* 0x000fe20000400000 */
[----:B------:R-:W-:Y:S01]  /*60b0*/  LOP3.LUT R90, R13, 0x20, RZ, 0x3c, !PT ;  /* 0x000000200d5a7812 */ /* 0x000fe200078e3cff */
[C---:B0-----:R-:W-:Y:S06]  /*60c0*/  HMMA.16816.F32.BF16 R132, R84.reuse, R76, R132 ;  /* 0x0000004c5484723c */ /* 0x041fec0000041884 */
[C---:B--2---:R-:W-:Y:S06]  /*60d0*/  HMMA.16816.F32.BF16 R140, R84.reuse, R72, R140 ;  /* 0x00000048548c723c */ /* 0x044fec000004188c */
[C---:B---3--:R-:W-:Y:S06]  /*60e0*/  HMMA.16816.F32.BF16 R136, R84.reuse, R64, R136 ;  /* 0x000000405488723c */ /* 0x048fec0000041888 */
[----:B----4-:R-:W-:Y:S01]  /*60f0*/  HMMA.16816.F32.BF16 R80, R84, R68, R80 ;  /* 0x000000445450723c */ /* 0x010fe20000041850 */
[----:B------:R-:W0:Y:S04]  /*6100*/  LDSM.16.M88.4 R84, [R90+UR6+0x6000] ;  /* 0x006000065a54783b */ /* 0x000e280008000200 */
[----:B------:R-:W2:Y:S01]  /*6110*/  LDSM.16.M88.4 R88, [R90+UR6+0x6800] ;  /* 0x006800065a58783b */ /* 0x000ea20008000200 */
[C---:B-1----:R-:W-:Y:S01]  /*6120*/  FMUL R92, R19.reuse, R108 ;  /* 0x0000006c135c7220 */ /* 0x042fe20000400000 */
[C---:B------:R-:W-:Y:S01]  /*6130*/  FMUL R93, R19.reuse, R109 ;  /* 0x0000006d135d7220 */ /* 0x040fe20000400000 */
[C---:B-----5:R-:W-:Y:S01]  /*6140*/  FMUL R94, R144.reuse, R110 ;  /* 0x0000006e905e7220 */ /* 0x060fe20000400000 */
[C---:B------:R-:W-:Y:S01]  /*6150*/  FMUL R95, R144.reuse, R111 ;  /* 0x0000006f905f7220 */ /* 0x040fe20000400000 */
        /* <DEDUP_REMOVED lines=9> */
[----:B------:R-:W-:Y:S01]  /*61f0*/  FMUL R125, R19, R125 ;  /* 0x0000007d137d7220 */ /* 0x000fe20000400000 */
[C---:B------:R-:W-:Y:S01]  /*6200*/  FMUL R126, R144.reuse, R126 ;  /* 0x0000007e907e7220 */ /* 0x040fe20000400000 */
[----:B------:R-:W-:Y:S01]  /*6210*/  FMUL R127, R144, R127 ;  /* 0x0000007f907f7220 */ /* 0x000fe20000400000 */
[----:B------:R-:W-:Y:S01]  /*6220*/  HMMA.16816.F32.BF16 R92, R112, R76, R92 ;  /* 0x0000004c705c723c */ /* 0x000fe2000004185c */
[----:B------:R-:W-:-:S02]  /*6230*/  LOP3.LUT R129, R13, 0x40, RZ, 0x3c, !PT ;  /* 0x000000400d817812 */ /* 0x000fc400078e3cff */
[----:B------:R-:W-:-:S03]  /*6240*/  LOP3.LUT R130, R0, 0x40, RZ, 0x3c, !PT ;  /* 0x0000004000827812 */ /* 0x000fc600078e3cff */
[C---:B------:R-:W-:Y:S01]  /*6250*/  HMMA.16816.F32.BF16 R96, R112.reuse, R72, R96 ;  /* 0x000000487060723c */ /* 0x040fe20000041860 */
[----:B------:R-:W-:Y:S01]  /*6260*/  LDSM.16.M88.4 R104, [R129+UR6+0x6000] ;  /* 0x006000068168783b */ /* 0x000fe20008000200 */
[----:B------:R-:W-:Y:S01]  /*6270*/  LOP3.LUT R154, R13, 0x60, RZ, 0x3c, !PT ;  /* 0x000000600d9a7812 */ /* 0x000fe200078e3cff */
[----:B------:R-:W1:Y:S02]  /*6280*/  LDC R73, c[0x0][0x280] ;  /* 0x0000a000ff497b82 */ /* 0x000e640000000800 */
[----:B------:R-:W3:Y:S01]  /*6290*/  LDSM.16.M88.4 R108, [R130+UR6] ;  /* 0x00000006826c783b */ /* 0x000ee20008000200 */
[C---:B------:R-:W-:Y:S03]  /*62a0*/  HMMA.16816.F32.BF16 R100, R112.reuse, R64, R100 ;  /* 0x000000407064723c */ /* 0x040fe60000041864 */
[----:B------:R-:W4:Y:S02]  /*62b0*/  LDSM.16.M88.4 R116, [R130+UR6+0x1000] ;  /* 0x001000068274783b */ /* 0x000f240008000200 */
[----:B------:R-:W5:Y:S01]  /*62c0*/  LDC R72, c[0x0][0x254] ;  /* 0x00009500ff487b82 */ /* 0x000f620000000800 */
[----:B------:R-:W-:Y:S01]  /*62d0*/  HMMA.16816.F32.BF16 R112, R112, R68, R124 ;  /* 0x000000447070723c */ /* 0x000fe2000004187c */
[----:B------:R-:W1:Y:S04]  /*62e0*/  LDSM.16.M88.4 R120, [R130+UR6+0x2000] ;  /* 0x002000068278783b */ /* 0x000e680008000200 */
[----:B------:R-:W5:Y:S04]  /*62f0*/  LDSM.16.M88.4 R124, [R130+UR6+0x3000] ;  /* 0x00300006827c783b */ /* 0x000f680008000200 */
[----:B------:R-:W5:Y:S01]  /*6300*/  LDSM.16.M88.4 R128, [R129+UR6+0x6800] ;  /* 0x006800068180783b */ /* 0x000f620008000200 */
[C---:B0-----:R-:W-:Y:S06]  /*6310*/  HMMA.16816.F32.BF16 R132, R84.reuse, R78, R132 ;  /* 0x0000004e5484723c */ /* 0x041fec0000041884 */
[C---:B------:R-:W-:Y:S06]  /*6320*/  HMMA.16816.F32.BF16 R140, R84.reuse, R74, R140 ;  /* 0x0000004a548c723c */ /* 0x040fec000004188c */
[C---:B------:R-:W-:Y:S06]  /*6330*/  HMMA.16816.F32.BF16 R136, R84.reuse, R66, R136 ;  /* 0x000000425488723c */ /* 0x040fec0000041888 */
[----:B------:R-:W-:Y:S06]  /*6340*/  HMMA.16816.F32.BF16 R80, R84, R70, R80 ;  /* 0x000000465450723c */ /* 0x000fec0000041850 */
[C---:B--2---:R-:W-:Y:S06]  /*6350*/  HMMA.16816.F32.BF16 R92, R88.reuse, R78, R92 ;  /* 0x0000004e585c723c */ /* 0x044fec000004185c */
[C---:B------:R-:W-:Y:S01]  /*6360*/  HMMA.16816.F32.BF16 R96, R88.reuse, R74, R96 ;  /* 0x0000004a5860723c */ /* 0x040fe20000041860 */
[----:B------:R-:W0:Y:S05]  /*6370*/  LDC R74, c[0x0][0x264] ;  /* 0x00009900ff4a7b82 */ /* 0x000e2a0000000800 */
[C---:B------:R-:W-:Y:S01]  /*6380*/  HMMA.16816.F32.BF16 R100, R88.reuse, R66, R100 ;  /* 0x000000425864723c */ /* 0x040fe20000041864 */
[----:B------:R-:W2:Y:S05]  /*6390*/  LDSM.16.M88.4 R64, [R154+UR6+0x6000] ;  /* 0x006000069a40783b */ /* 0x000eaa0008000200 */
[----:B------:R-:W-:Y:S01]  /*63a0*/  HMMA.16816.F32.BF16 R112, R88, R70, R112 ;  /* 0x000000465870723c */ /* 0x000fe20000041870 */
[----:B------:R-:W0:Y:S05]  /*63b0*/  LDSM.16.M88.4 R68, [R154+UR6+0x6800] ;  /* 0x006800069a44783b */ /* 0x000e2a0008000200 */
[C---:B---3--:R-:W-:Y:S06]  /*63c0*/  HMMA.16816.F32.BF16 R132, R104.reuse, R108, R132 ;  /* 0x0000006c6884723c */ /* 0x048fec0000041884 */
[C---:B----4-:R-:W-:Y:S06]  /*63d0*/  HMMA.16816.F32.BF16 R140, R104.reuse, R116, R140 ;  /* 0x00000074688c723c */ /* 0x050fec000004188c */
[C---:B-1----:R-:W-:Y:S06]  /*63e0*/  HMMA.16816.F32.BF16 R136, R104.reuse, R120, R136 ;  /* 0x000000786888723c */ /* 0x042fec0000041888 */
[----:B-----5:R-:W-:Y:S06]  /*63f0*/  HMMA.16816.F32.BF16 R80, R104, R124, R80 ;  /* 0x0000007c6850723c */ /* 0x020fec0000041850 */
[C---:B------:R-:W-:Y:S06]  /*6400*/  HMMA.16816.F32.BF16 R92, R128.reuse, R108, R92 ;  /* 0x0000006c805c723c */ /* 0x040fec000004185c */
[C---:B------:R-:W-:Y:S06]  /*6410*/  HMMA.16816.F32.BF16 R96, R128.reuse, R116, R96 ;  /* 0x000000748060723c */ /* 0x040fec0000041860 */
[C---:B------:R-:W-:Y:S06]  /*6420*/  HMMA.16816.F32.BF16 R100, R128.reuse, R120, R100 ;  /* 0x000000788064723c */ /* 0x040fec0000041864 */
[----:B------:R-:W-:Y:S01]  /*6430*/  HMMA.16816.F32.BF16 R112, R128, R124, R112 ;  /* 0x0000007c8070723c */ /* 0x000fe20000041870 */
[----:B------:R-:W-:-:S06]  /*6440*/  UIADD3 UR4, UR4, 0x40, URZ ;  /* 0x0000004004047890 */ /* 0x000fcc000fffe03f */
[----:B------:R-:W-:Y:S01]  /*6450*/  ISETP.LE.AND P0, PT, R73, UR4, PT ;  /* 0x0000000449007c0c */ /* 0x000fe2000bf03270 */
[----:B--2---:R-:W-:Y:S01]  /*6460*/  HMMA.16816.F32.BF16 R132, R64, R110, R132 ;  /* 0x0000006e4084723c */ /* 0x004fe20000041884 */
[----:B------:R-:W-:Y:S01]  /*6470*/  FFMA R6, R18, R6, R153 ;  /* 0x0000000612067223 */ /* 0x000fe20000000099 */
[----:B------:R-:W-:-:S04]  /*6480*/  FFMA R5, R19, R5, R152 ;  /* 0x0000000513057223 */ /* 0x000fc80000000098 */
[----:B------:R-:W-:Y:S01]  /*6490*/  HMMA.16816.F32.BF16 R140, R64, R118, R140 ;  /* 0x00000076408c723c */ /* 0x000fe2000004188c */
[----:B------:R-:W-:Y:S01]  /*64a0*/  FFMA R4, R144, R4, R145 ;  /* 0x0000000490047223 */ /* 0x000fe20000000091 */
[----:B0-----:R-:W-:-:S04]  /*64b0*/  IMAD R16, R74, 0x40, R16 ;  /* 0x000000404a107824 */ /* 0x001fc800078e0210 */
[----:B------:R-:W-:Y:S01]  /*64c0*/  HMMA.16816.F32.BF16 R136, R64, R122, R136 ;  /* 0x0000007a4088723c */ /* 0x000fe20000041888 */
[----:B------:R-:W-:Y:S01]  /*64d0*/  IMAD R15, R72, 0x40, R15 ;  /* 0x00000040480f7824 */ /* 0x000fe200078e020f */
[----:B------:R-:W-:-:S04]  /*64e0*/  MOV R19, R7 ;  /* 0x0000000700137202 */ /* 0x000fc80000000f00 */
[----:B------:R-:W-:Y:S01]  /*64f0*/  HMMA.16816.F32.BF16 R80, R64, R126, R80 ;  /* 0x0000007e4050723c */ /* 0x000fe20000041850 */
[----:B------:R-:W-:-:S05]  /*6500*/  IMAD.MOV.U32 R18, RZ, RZ, R8 ;  /* 0x000000ffff127224 */ /* 0x000fca00078e0008 */
[----:B------:R-:W-:Y:S01]  /*6510*/  HMMA.16816.F32.BF16 R108, R68, R110, R92 ;  /* 0x0000006e446c723c */ /* 0x000fe2000004185c */
[----:B------:R-:W-:Y:S01]  /*6520*/  MOV R65, R10 ;  /* 0x0000000a00417202 */ /* 0x000fe20000000f00 */
[----:B------:R-:W-:-:S04]  /*6530*/  IMAD.MOV.U32 R64, RZ, RZ, R9 ;  /* 0x000000ffff407224 */ /* 0x000fc800078e0009 */
[C---:B------:R-:W-:Y:S06]  /*6540*/  HMMA.16816.F32.BF16 R116, R68.reuse, R118, R96 ;  /* 0x000000764474723c */ /* 0x040fec0000041860 */
[C---:B------:R-:W-:Y:S06]  /*6550*/  HMMA.16816.F32.BF16 R120, R68.reuse, R122, R100 ;  /* 0x0000007a4478723c */ /* 0x040fec0000041864 */
[----:B------:R-:W-:Y:S01]  /*6560*/  HMMA.16816.F32.BF16 R124, R68, R126, R112 ;  /* 0x0000007e447c723c */ /* 0x000fe20000041870 */
[----:B------:R-:W-:-:S08]  /*6570*/  NOP ;  /* 0x0000000000007918 */ /* 0x000fd00000000000 */
[----:B------:R-:W-:-:S15]  /*6580*/  @!P0 BRA `(.L_x_1) ;  /* 0xffffffcc00308947 */ /* 0x000fde000383ffff */
.L_x_0:
[----:B------:R-:W0:Y:S01]  /*6590*/  S2R R48, SR_TID.X ;  /* 0x0000000000307919 */ /* 0x000e220000002100 */
[----:B------:R-:W2:Y:S01]  /*65a0*/  S2UR UR5, SR_CgaCtaId ;  /* 0x00000000000579c3 */ /* 0x000ea20000008800 */
[----:B------:R-:W-:Y:S01]  /*65b0*/  MOV R32, R6 ;  /* 0x0000000600207202 */ /* 0x000fe20000000f00 */
[----:B-1----:R-:W-:Y:S01]  /*65c0*/  IMAD.MOV.U32 R21, RZ, RZ, R5 ;  /* 0x000000ffff157224 */ /* 0x002fe200078e0005 */
[----:B------:R-:W-:Y:S01]  /*65d0*/  UMOV UR4, 0x400 ;  /* 0x0000040000047882 */ /* 0x000fe20000000000 */
[----:B------:R-:W-:Y:S01]  /*65e0*/  IMAD.MOV.U32 R22, RZ, RZ, R4 ;  /* 0x000000ffff167224 */ /* 0x000fe200078e0004 */
[C---:B------:R-:W-:Y:S01]  /*65f0*/  FSETP.GEU.AND P4, PT, R32.reuse, 1.175494350822287508e-38, PT ;  /* 0x008000002000780b */ /* 0x040fe20003f8e000 */
[----:B------:R-:W-:Y:S01]  /*6600*/  FMUL R5, R32, 8388608 ;  /* 0x4b00000020057820 */ /* 0x000fe20000400000 */
[C---:B------:R-:W-:Y:S01]  /*6610*/  FMUL R6, R21.reuse, 8388608 ;  /* 0x4b00000015067820 */ /* 0x040fe20000400000 */
[----:B------:R-:W-:Y:S01]  /*6620*/  FSETP.GEU.AND P5, PT, R21, 1.175494350822287508e-38, PT ;  /* 0x008000001500780b */ /* 0x000fe20003fae000 */
[----:B------:R-:W-:Y:S01]  /*6630*/  IMAD.MOV.U32 R37, RZ, RZ, R11 ;  /* 0x000000ffff257224 */ /* 0x000fe200078e000b */
[C---:B------:R-:W-:Y:S01]  /*6640*/  FSETP.GT.AND P2, PT, |R22|.reuse, 8.50705917302346158658e+37, PT ;  /* 0x7e8000001600780b */ /* 0x040fe20003f44200 */
[C---:B------:R-:W-:Y:S01]  /*6650*/  FMUL R11, R22.reuse, 8388608 ;  /* 0x4b000000160b7820 */ /* 0x040fe20000400000 */
[----:B------:R-:W-:Y:S01]  /*6660*/  FSEL R54, R5, R32, !P4 ;  /* 0x0000002005367208 */ /* 0x000fe20006000000 */
[C---:B------:R-:W-:Y:S01]  /*6670*/  FMUL R4, R37.reuse, 8388608 ;  /* 0x4b00000025047820 */ /* 0x040fe20000400000 */
[----:B------:R-:W-:Y:S01]  /*6680*/  FSETP.GEU.AND P1, PT, |R22|, 1.175494350822287508e-38, PT ;  /* 0x008000001600780b */ /* 0x000fe20003f2e200 */
[----:B------:R-:W1:Y:S01]  /*6690*/  LDC R78, c[0x0][0x278] ;  /* 0x00009e00ff4e7b82 */ /* 0x000e620000000800 */
[----:B------:R-:W-:Y:S01]  /*66a0*/  FSEL R73, R6, R21, !P5 ;  /* 0x0000001506497208 */ /* 0x000fe20006800000 */
[----:B------:R-:W3:Y:S01]  /*66b0*/  S2R R97, SR_TID.X ;  /* 0x0000000000617919 */ /* 0x000ee20000002100 */
[----:B------:R-:W-:-:S02]  /*66c0*/  FSETP.GEU.AND P3, PT, R37, 1.175494350822287508e-38, PT ;  /* 0x008000002500780b */ /* 0x000fc40003f6e000 */
[----:B------:R-:W-:Y:S01]  /*66d0*/  FSETP.GEU.AND P6, PT, R22, 1.175494350822287508e-38, PT ;  /* 0x008000001600780b */ /* 0x000fe20003fce000 */
[----:B------:R-:W4:Y:S01]  /*66e0*/  S2R R79, SR_CTAID.X ;  /* 0x00000000004f7919 */ /* 0x000f220000002500 */
[----:B------:R-:W-:Y:S01]  /*66f0*/  FSEL R69, R4, R37, !P3 ;  /* 0x0000002504457208 */ /* 0x000fe20005800000 */
[----:B------:R-:W-:Y:S01]  /*6700*/  @P2 FMUL R127, R127, 0.25 ;  /* 0x3e8000007f7f2820 */ /* 0x000fe20000400000 */
[----:B--2---:R-:W-:Y:S01]  /*6710*/  ULEA UR6, UR5, UR4, 0x18 ;  /* 0x0000000405067291 */ /* 0x004fe2000f8ec03f */
[----:B------:R-:W-:Y:S01]  /*6720*/  FSEL R4, R11, R22, !P6 ;  /* 0x000000160b047208 */ /* 0x000fe20007000000 */
[----:B------:R-:W-:Y:S01]  /*6730*/  @P2 FMUL R22, R22, 0.25 ;  /* 0x3e80000016162820 */ /* 0x000fe20000400000 */
[----:B------:R-:W-:Y:S01]  /*6740*/  FSEL R11, RZ, -23, P4 ;  /* 0xc1b80000ff0b7808 */ /* 0x000fe20002000000 */
[----:B------:R-:W-:Y:S01]  /*6750*/  @P2 FMUL R126, R126, 0.25 ;  /* 0x3e8000007e7e2820 */ /* 0x000fe20000400000 */
[----:B------:R-:W-:Y:S01]  /*6760*/  FSEL R5, RZ, -23, P3 ;  /* 0xc1b80000ff057808 */ /* 0x000fe20001800000 */
[----:B------:R-:W-:Y:S01]  /*6770*/  @!P1 FMUL R22, R22, 16777216 ;  /* 0x4b80000016169820 */ /* 0x000fe20000400000 */
[--C-:B0-----:R-:W-:Y:S01]  /*6780*/  SHF.R.S32.HI R12, RZ, 0x4, R48.reuse ;  /* 0x00000004ff0c7819 */ /* 0x101fe20000011430 */
[C---:B------:R-:W-:Y:S01]  /*6790*/  IMAD.SHL.U32 R14, R48.reuse, 0x10, RZ ;  /* 0x00000010300e7824 */ /* 0x040fe200078e00ff */
[C---:B------:R-:W-:Y:S01]  /*67a0*/  SHF.L.U32 R15, R48.reuse, 0x3, RZ ;  /* 0x00000003300f7819 */ /* 0x040fe200000006ff */
[----:B------:R-:W-:Y:S01]  /*67b0*/  IMAD.SHL.U32 R0, R48, 0x4, RZ ;  /* 0x0000000430007824 */ /* 0x000fe200078e00ff */
[----:B------:R-:W-:Y:S01]  /*67c0*/  SGXT R12, R12, 0x1 ;  /* 0x000000010c0c781a */ /* 0x000fe20000000200 */
[C---:B------:R-:W-:Y:S01]  /*67d0*/  IMAD.SHL.U32 R13, R48.reuse, 0x200, RZ ;  /* 0x00000200300d7824 */ /* 0x040fe200078e00ff */
[----:B------:R-:W-:Y:S01]  /*67e0*/  LOP3.LUT R15, R15, 0x180, RZ, 0xc0, !PT ;  /* 0x000001800f0f7812 */ /* 0x000fe200078ec0ff */
[----:B------:R-:W-:Y:S01]  /*67f0*/  IMAD.SHL.U32 R3, R48, 0x40, RZ ;  /* 0x0000004030037824 */ /* 0x000fe200078e00ff */
[----:B------:R-:W-:Y:S01]  /*6800*/  LOP3.LUT R14, R14, 0x70, RZ, 0xc0, !PT ;  /* 0x000000700e0e7812 */ /* 0x000fe200078ec0ff */
[----:B------:R-:W-:Y:S01]  /*6810*/  @P2 FMUL R123, R123, 0.25 ;  /* 0x3e8000007b7b2820 */ /* 0x000fe20000400000 */
[----:B------:R-:W-:Y:S01]  /*6820*/  LOP3.LUT R17, R48, 0x60, RZ, 0xc0, !PT ;  /* 0x0000006030117812 */ /* 0x000fe200078ec0ff */
[----:B------:R-:W-:Y:S01]  /*6830*/  @P2 FMUL R122, R122, 0.25 ;  /* 0x3e8000007a7a2820 */ /* 0x000fe20000400000 */
[----:B------:R-:W-:Y:S01]  /*6840*/  LOP3.LUT R2, R0, 0x38, RZ, 0xc0, !PT ;  /* 0x0000003800027812 */ /* 0x000fe200078ec0ff */
[----:B------:R-:W-:Y:S01]  /*6850*/  @P2 FMUL R119, R119, 0.25 ;  /* 0x3e80000077772820 */ /* 0x000fe20000400000 */
[----:B------:R-:W-:Y:S01]  /*6860*/  LOP3.LUT R12, R12, 0x840, RZ, 0xc0, !PT ;  /* 0x000008400c0c7812 */ /* 0x000fe200078ec0ff */
[----:B------:R-:W-:Y:S01]  /*6870*/  @P2 FMUL R118, R118, 0.25 ;  /* 0x3e80000076762820 */ /* 0x000fe20000400000 */
[--C-:B------:R-:W-:Y:S01]  /*6880*/  LOP3.LUT R16, R15, 0x48, R48.reuse, 0xf8, !PT ;  /* 0x000000480f107812 */ /* 0x100fe200078ef830 */
[----:B------:R-:W-:Y:S01]  /*6890*/  @P2 FMUL R111, R111, 0.25 ;  /* 0x3e8000006f6f2820 */ /* 0x000fe20000400000 */
[----:B------:R-:W-:Y:S01]  /*68a0*/  LOP3.LUT R15, R14, 0x1800, R13, 0xf8, !PT ;  /* 0x000018000e0f7812 */ /* 0x000fe200078ef80d */
[----:B------:R-:W-:Y:S01]  /*68b0*/  @P2 FMUL R110, R110, 0.25 ;  /* 0x3e8000006e6e2820 */ /* 0x000fe20000400000 */
[----:B------:R-:W-:Y:S01]  /*68c0*/  LEA R2, R17, R2, 0x4 ;  /* 0x0000000211027211 */ /* 0x000fe200078e20ff */
[----:B------:R-:W-:Y:S01]  /*68d0*/  @!P1 FMUL R127, R127, 16777216 ;  /* 0x4b8000007f7f9820 */ /* 0x000fe20000400000 */
[----:B------:R-:W-:Y:S01]  /*68e0*/  LOP3.LUT R13, R12, 0x40, R3, 0x78, !PT ;  /* 0x000000400c0d7812 */ /* 0x000fe200078e7803 */
[----:B------:R-:W-:Y:S01]  /*68f0*/  VIADD R12, R54, 0xc0cafb0d ;  /* 0xc0cafb0d360c7836 */ /* 0x000fe20000000000 */
[----:B------:R-:W-:Y:S01]  /*6900*/  LOP3.LUT R3, R15, R16, RZ, 0x3c, !PT ;  /* 0x000000100f037212 */ /* 0x000fe200078e3cff */
[----:B------:R-:W-:Y:S01]  /*6910*/  @!P1 FMUL R126, R126, 16777216 ;  /* 0x4b8000007e7e9820 */ /* 0x000fe20000400000 */
[----:B------:R-:W-:Y:S01]  /*6920*/  FSETP.GT.AND P3, PT, |R21|, 8.50705917302346158658e+37, PT ;  /* 0x7e8000001500780b */ /* 0x000fe20003f64200 */
[----:B------:R-:W-:Y:S01]  /*6930*/  IMAD.IADD R52, R2, 0x1, R13 ;  /* 0x0000000102347824 */ /* 0x000fe200078e020d */
[----:B------:R-:W-:Y:S01]  /*6940*/  SHF.R.U32.HI R2, RZ, 0x1, R48 ;  /* 0x00000001ff027819 */ /* 0x000fe20000011630 */
[----:B------:R-:W-:Y:S01]  /*6950*/  @!P1 FMUL R123, R123, 16777216 ;  /* 0x4b8000007b7b9820 */ /* 0x000fe20000400000 */
[----:B------:R-:W-:Y:S01]  /*6960*/  FSETP.GEU.AND P4, PT, |R21|, 1.175494350822287508e-38, PT ;  /* 0x008000001500780b */ /* 0x000fe20003f8e200 */
[----:B------:R-:W-:Y:S01]  /*6970*/  @!P1 FMUL R122, R122, 16777216 ;  /* 0x4b8000007a7a9820 */ /* 0x000fe20000400000 */
[----:B------:R-:W-:Y:S01]  /*6980*/  LOP3.LUT R13, R2, 0xc, RZ, 0xc0, !PT ;  /* 0x0000000c020d7812 */ /* 0x000fe200078ec0ff */
[----:B------:R-:W-:Y:S01]  /*6990*/  @!P1 FMUL R119, R119, 16777216 ;  /* 0x4b80000077779820 */ /* 0x000fe20000400000 */
[----:B------:R-:W-:Y:S01]  /*69a0*/  IADD3 R6, R69, -0x3f3504f3, RZ ;  /* 0xc0cafb0d45067810 */ /* 0x000fe20007ffe0ff */
[----:B------:R-:W-:Y:S01]  /*69b0*/  @!P1 FMUL R118, R118, 16777216 ;  /* 0x4b80000076769820 */ /* 0x000fe20000400000 */
[----:B------:R-:W-:Y:S01]  /*69c0*/  IADD3 R2, R13, UR6, R14 ;  /* 0x000000060d027c10 */ /* 0x000fe2000fffe00e */
[----:B------:R-:W-:Y:S01]  /*69d0*/  VIADD R14, R73, 0xc0cafb0d ;  /* 0xc0cafb0d490e7836 */ /* 0x000fe20000000000 */
[----:B------:R-:W-:Y:S01]  /*69e0*/  LOP3.LUT R13, R12, 0xff800000, RZ, 0xc0, !PT ;  /* 0xff8000000c0d7812 */ /* 0x000fe200078ec0ff */
[----:B------:R-:W-:Y:S01]  /*69f0*/  @P3 FMUL R21, R21, 0.25 ;  /* 0x3e80000015153820 */ /* 0x000fe20000400000 */
[----:B------:R-:W-:Y:S01]  /*6a00*/  LOP3.LUT R6, R6, 0xff800000, RZ, 0xc0, !PT ;  /* 0xff80000006067812 */ /* 0x000fe200078ec0ff */
[----:B------:R-:W-:Y:S01]  /*6a10*/  @!P1 FMUL R111, R111, 16777216 ;  /* 0x4b8000006f6f9820 */ /* 0x000fe20000400000 */
[----:B------:R-:W-:Y:S01]  /*6a20*/  LOP3.LUT R16, R14, 0xff800000, RZ, 0xc0, !PT ;  /* 0xff8000000e107812 */ /* 0x000fe200078ec0ff */
[----:B------:R-:W-:Y:S01]  /*6a30*/  @!P1 FMUL R110, R110, 16777216 ;  /* 0x4b8000006e6e9820 */ /* 0x000fe20000400000 */
[----:B------:R-:W-:Y:S01]  /*6a40*/  I2FP.F32.S32 R14, R13 ;  /* 0x0000000d000e7245 */ /* 0x000fe20000201400 */
[----:B------:R-:W-:Y:S01]  /*6a50*/  @!P4 FMUL R21, R21, 16777216 ;  /* 0x4b8000001515c820 */ /* 0x000fe20000400000 */
[----:B------:R-:W-:Y:S01]  /*6a60*/  FSEL R15, RZ, -23, P5 ;  /* 0xc1b80000ff0f7808 */ /* 0x000fe20002800000 */
[----:B------:R-:W-:Y:S01]  /*6a70*/  @P3 FMUL R125, R125, 0.25 ;  /* 0x3e8000007d7d3820 */ /* 0x000fe20000400000 */
[----:B------:R-:W-:Y:S01]  /*6a80*/  I2FP.F32.S32 R12, R6 ;  /* 0x00000006000c7245 */ /* 0x000fe20000201400 */
[----:B------:R-:W-:Y:S01]  /*6a90*/  FFMA.FTZ R14, R14, 1.1920928955078125e-07, R11 ;  /* 0x340000000e0e7823 */ /* 0x000fe2000001000b */
[----:B------:R-:W-:Y:S01]  /*6aa0*/  I2FP.F32.S32 R18, R16 ;  /* 0x0000001000127245 */ /* 0x000fe20000201400 */
[----:B------:R-:W0:Y:S01]  /*6ab0*/  MUFU.RCP R11, R22 ;  /* 0x00000016000b7308 */ /* 0x000e220000001000 */
[----:B------:R-:W-:Y:S01]  /*6ac0*/  FSETP.GT.AND P1, PT, |R32|, 8.50705917302346158658e+37, PT ;  /* 0x7e8000002000780b */ /* 0x000fe20003f24200 */
[----:B------:R-:W-:Y:S01]  /*6ad0*/  FFMA.FTZ R5, R12, 1.1920928955078125e-07, R5 ;  /* 0x340000000c057823 */ /* 0x000fe20000010005 */
[----:B------:R-:W-:Y:S01]  /*6ae0*/  FSETP.GEU.AND P5, PT, |R32|, 1.175494350822287508e-38, PT ;  /* 0x008000002000780b */ /* 0x000fe20003fae200 */
[----:B------:R-:W-:Y:S01]  /*6af0*/  FFMA.FTZ R15, R18, 1.1920928955078125e-07, R15 ;  /* 0x34000000120f7823 */ /* 0x000fe2000001000f */
[----:B------:R-:W-:Y:S01]  /*6b00*/  IADD3 R17, R4, -0x3f3504f3, RZ ;  /* 0xc0cafb0d04117810 */ /* 0x000fe20007ffe0ff */
[----:B------:R-:W-:Y:S01]  /*6b10*/  @P3 FMUL R124, R124, 0.25 ;  /* 0x3e8000007c7c3820 */ /* 0x000fe20000400000 */
[----:B------:R-:W-:Y:S01]  /*6b20*/  @P3 FMUL R121, R121, 0.25 ;  /* 0x3e80000079793820 */ /* 0x000fe20000400000 */
[----:B------:R-:W-:Y:S01]  /*6b30*/  @P3 FMUL R120, R120, 0.25 ;  /* 0x3e80000078783820 */ /* 0x000fe20000400000 */
[----:B------:R-:W-:Y:S01]  /*6b40*/  LOP3.LUT R19, R17, 0xff800000, RZ, 0xc0, !PT ;  /* 0xff80000011137812 */ /* 0x000fe200078ec0ff */
[----:B------:R-:W-:Y:S01]  /*6b50*/  @P3 FMUL R117, R117, 0.25 ;  /* 0x3e80000075753820 */ /* 0x000fe20000400000 */
[----:B------:R-:W-:Y:S01]  /*6b60*/  @P3 FMUL R116, R116, 0.25 ;  /* 0x3e80000074743820 */ /* 0x000fe20000400000 */
[----:B------:R-:W-:Y:S01]  /*6b70*/  @P3 FMUL R109, R109, 0.25 ;  /* 0x3e8000006d6d3820 */ /* 0x000fe20000400000 */
[----:B------:R-:W-:Y:S01]  /*6b80*/  @P3 FMUL R108, R108, 0.25 ;  /* 0x3e8000006c6c3820 */ /* 0x000fe20000400000 */
[----:B------:R-:W-:Y:S01]  /*6b90*/  @P1 FMUL R32, R32, 0.25 ;  /* 0x3e80000020201820 */ /* 0x000fe20000400000 */
[----:B------:R-:W-:Y:S01]  /*6ba0*/  FSEL R17, RZ, -23, P6 ;  /* 0xc1b80000ff117808 */ /* 0x000fe20003000000 */
[----:B------:R-:W-:Y:S01]  /*6bb0*/  @!P4 FMUL R125, R125, 16777216 ;  /* 0x4b8000007d7dc820 */ /* 0x000fe20000400000 */
[C---:B0-----:R-:W-:Y:S01]  /*6bc0*/  FMUL R12, R11.reuse, R127 ;  /* 0x0000007f0b0c7220 */ /* 0x041fe20000400000 */
[C---:B------:R-:W-:Y:S01]  /*6bd0*/  FMUL R18, R11.reuse, R126 ;  /* 0x0000007e0b127220 */ /* 0x040fe20000400000 */
[C---:B------:R-:W-:Y:S01]  /*6be0*/  FMUL R23, R11.reuse, R123 ;  /* 0x0000007b0b177220 */ /* 0x040fe20000400000 */
[C---:B------:R-:W-:Y:S01]  /*6bf0*/  FMUL R25, R11.reuse, R122 ;  /* 0x0000007a0b197220 */ /* 0x040fe20000400000 */
[C---:B------:R-:W-:Y:S01]  /*6c00*/  FMUL R24, R11.reuse, R119 ;  /* 0x000000770b187220 */ /* 0x040fe20000400000 */
[C---:B------:R-:W-:Y:S01]  /*6c10*/  FMUL R26, R11.reuse, R118 ;  /* 0x000000760b1a7220 */ /* 0x040fe20000400000 */
[C---:B------:R-:W-:Y:S01]  /*6c20*/  FMUL R31, R11.reuse, R111 ;  /* 0x0000006f0b1f7220 */ /* 0x040fe20000400000 */
[----:B------:R-:W-:Y:S01]  /*6c30*/  FMUL R33, R11, R110 ;  /* 0x0000006e0b217220 */ /* 0x000fe20000400000 */
[----:B------:R-:W-:Y:S01]  /*6c40*/  I2FP.F32.S32 R20, R19 ;  /* 0x0000001300147245 */ /* 0x000fe20000201400 */
[----:B------:R-:W0:Y:S01]  /*6c50*/  MUFU.RCP R11, R21 ;  /* 0x00000015000b7308 */ /* 0x000e220000001000 */
[----:B------:R-:W-:Y:S01]  /*6c60*/  @!P4 FMUL R124, R124, 16777216 ;  /* 0x4b8000007c7cc820 */ /* 0x000fe20000400000 */
[----:B------:R-:W-:Y:S01]  /*6c70*/  @!P4 FMUL R121, R121, 16777216 ;  /* 0x4b8000007979c820 */ /* 0x000fe20000400000 */
[----:B------:R-:W-:Y:S01]  /*6c80*/  @!P4 FMUL R120, R120, 16777216 ;  /* 0x4b8000007878c820 */ /* 0x000fe20000400000 */
[----:B------:R-:W-:Y:S01]  /*6c90*/  @!P4 FMUL R117, R117, 16777216 ;  /* 0x4b8000007575c820 */ /* 0x000fe20000400000 */
[----:B------:R-:W-:Y:S01]  /*6ca0*/  @!P4 FMUL R116, R116, 16777216 ;  /* 0x4b8000007474c820 */ /* 0x000fe20000400000 */
[----:B------:R-:W-:Y:S01]  /*6cb0*/  @!P4 FMUL R109, R109, 16777216 ;  /* 0x4b8000006d6dc820 */ /* 0x000fe20000400000 */
[----:B------:R-:W-:Y:S01]  /*6cc0*/  @!P4 FMUL R108, R108, 16777216 ;  /* 0x4b8000006c6cc820 */ /* 0x000fe20000400000 */
[----:B------:R-:W-:Y:S01]  /*6cd0*/  @!P5 FMUL R32, R32, 16777216 ;  /* 0x4b8000002020d820 */ /* 0x000fe20000400000 */
[C---:B------:R-:W-:Y:S01]  /*6ce0*/  FSETP.GT.AND P2, PT, |R37|.reuse, 8.50705917302346158658e+37, PT ;  /* 0x7e8000002500780b */ /* 0x040fe20003f44200 */
[----:B------:R-:W-:Y:S01]  /*6cf0*/  FFMA.FTZ R17, R20, 1.1920928955078125e-07, R17 ;  /* 0x3400000014117823 */ /* 0x000fe20000010011 */
[----:B------:R-:W-:Y:S01]  /*6d00*/  FSETP.GEU.AND P3, PT, |R37|, 1.175494350822287508e-38, PT ;  /* 0x008000002500780b */ /* 0x000fe20003f6e200 */
[----:B------:R-:W-:Y:S01]  /*6d10*/  @P1 FMUL R83, R83, 0.25 ;  /* 0x3e80000053531820 */ /* 0x000fe20000400000 */
[----:B------:R-:W-:Y:S01]  /*6d20*/  @P1 FMUL R82, R82, 0.25 ;  /* 0x3e80000052521820 */ /* 0x000fe20000400000 */
[----:B------:R-:W-:Y:S01]  /*6d30*/  @P1 FMUL R139, R139, 0.25 ;  /* 0x3e8000008b8b1820 */ /* 0x000fe20000400000 */
[----:B------:R-:W-:Y:S01]  /*6d40*/  @P1 FMUL R138, R138, 0.25 ;  /* 0x3e8000008a8a1820 */ /* 0x000fe20000400000 */
[----:B------:R-:W-:Y:S01]  /*6d50*/  @P1 FMUL R143, R143, 0.25 ;  /* 0x3e8000008f8f1820 */ /* 0x000fe20000400000 */
        /* <DEDUP_REMOVED lines=8> */
[----:B------:R-:W-:Y:S01]  /*6de0*/  @P1 FMUL R142, R142, 0.25 ;  /* 0x3e8000008e8e1820 */ /* 0x000fe20000400000 */
[----:B------:R-:W0:Y:S01]  /*6df0*/  MUFU.RCP R11, R32 ;  /* 0x00000020000b7308 */ /* 0x000e220000001000 */
[----:B------:R-:W-:Y:S01]  /*6e00*/  @P1 FMUL R135, R135, 0.25 ;  /* 0x3e80000087871820 */ /* 0x000fe20000400000 */
[----:B------:R-:W-:Y:S01]  /*6e10*/  @P1 FMUL R134, R134, 0.25 ;  /* 0x3e80000086861820 */ /* 0x000fe20000400000 */
[----:B------:R-:W-:Y:S01]  /*6e20*/  @P2 FMUL R37, R37, 0.25 ;  /* 0x3e80000025252820 */ /* 0x000fe20000400000 */
        /* <DEDUP_REMOVED lines=34> */
[----:B------:R-:W-:Y:S01]  /*7050*/  SHF.R.U32.HI R48, RZ, 0x5, R48 ;  /* 0x00000005ff307819 */ /* 0x000fe20000011630 */
[----:B------:R-:W-:Y:S01]  /*7060*/  IMAD.IADD R6, R69, 0x1, -R6 ;  /* 0x0000000145067824 */ /* 0x000fe200078e0a06 */
[----:B------:R-:W-:Y:S01]  /*7070*/  F2FP.BF16.F32.PACK_AB R42, R42, R49 ;  /* 0x000000312a2a723e */ /* 0x000fe200000010ff */
[----:B------:R-:W-:Y:S01]  /*7080*/  IMAD.IADD R13, R54, 0x1, -R13 ;  /* 0x00000001360d7824 */ /* 0x000fe200078e0a0d */
[----:B------:R-:W-:Y:S01]  /*7090*/  F2FP.BF16.F32.PACK_AB R49, R20, R27 ;  /* 0x0000001b1431723e */ /* 0x000fe200000010ff */
        /* <DEDUP_REMOVED lines=8> */
[----:B------:R-:W-:Y:S01]  /*7120*/  FADD R6, R6, -1 ;  /* 0xbf80000006067421 */ /* 0x000fe20000000000 */
[----:B------:R-:W-:Y:S01]  /*7130*/  F2FP.BF16.F32.PACK_AB R50, R45, R46 ;  /* 0x0000002e2d32723e */ /* 0x000fe200000010ff */
[----:B------:R-:W-:Y:S01]  /*7140*/  IMAD.MOV.U32 R46, RZ, RZ, 0x3dc6b27f ;  /* 0x3dc6b27fff2e7424 */ /* 0x000fe200078e00ff */
[----:B------:R-:W-:Y:S01]  /*7150*/  F2FP.BF16.F32.PACK_AB R51, R37, R38 ;  /* 0x000000262533723e */ /* 0x000fe200000010ff */
[----:B------:R-:W-:Y:S01]  /*7160*/  IMAD.IADD R16, R73, 0x1, -R16 ;  /* 0x0000000149107824 */ /* 0x000fe200078e0a10 */
[----:B------:R-:W-:Y:S01]  /*7170*/  F2FP.BF16.F32.PACK_AB R44, R44, R11 ;  /* 0x0000000b2c2c723e */ /* 0x000fe200000010ff */
[----:B------:R-:W-:Y:S01]  /*7180*/  FADD R13, R13, -1 ;  /* 0xbf8000000d0d7421 */ /* 0x000fe20000000000 */
[----:B------:R-:W-:Y:S01]  /*7190*/  SGXT.U32 R11, R48, 0x2 ;  /* 0x00000002300b781a */ /* 0x000fe20000000000 */
[----:B------:R-:W-:Y:S01]  /*71a0*/  FADD R16, R16, -1 ;  /* 0xbf80000010107421 */ /* 0x000fe20000000000 */
[----:B------:R-:W-:Y:S01]  /*71b0*/  F2FP.BF16.F32.PACK_AB R37, R21, R22 ;  /* 0x000000161525723e */ /* 0x000fe200000010ff */
[----:B------:R-:W-:Y:S01]  /*71c0*/  BAR.SYNC.DEFER_BLOCKING 0x0 ;  /* 0x0000000000007b1d */ /* 0x000fe20000010000 */
[----:B------:R-:W-:Y:S01]  /*71d0*/  F2FP.BF16.F32.PACK_AB R45, R36, R43 ;  /* 0x0000002b242d723e */ /* 0x000fe200000010ff */
[----:B-1----:R-:W-:-:S02]  /*71e0*/  IMAD R21, R11, R78, RZ ;  /* 0x0000004e0b157224 */ /* 0x002fc400078e02ff */
[----:B------:R-:W-:Y:S01]  /*71f0*/  FFMA.FTZ R11, R6, R46, -0.16845393180847167969 ;  /* 0xbe2c7f30060b7423 */ /* 0x000fe2000001002e */
[----:B------:R-:W-:Y:S01]  /*7200*/  F2FP.BF16.F32.PACK_AB R36, R29, R30 ;  /* 0x0000001e1d24723e */ /* 0x000fe200000010ff */
[----:B------:R-:W-:Y:S01]  /*7210*/  IMAD.IADD R19, R4, 0x1, -R19 ;  /* 0x0000000104137824 */ /* 0x000fe200078e0a13 */
[----:B------:R-:W-:Y:S01]  /*7220*/  F2FP.BF16.F32.PACK_AB R43, R34, R41 ;  /* 0x00000029222b723e */ /* 0x000fe200000010ff */
[----:B------:R-:W-:Y:S01]  /*7230*/  FFMA.FTZ R11, R6, R11, 0.1716887056827545166 ;  /* 0x3e2fcf2a060b7423 */ /* 0x000fe2000001000b */
[----:B------:R-:W-:Y:S01]  /*7240*/  LEA R22, R78, R21, 0x2 ;  /* 0x000000154e167211 */ /* 0x000fe200078e10ff */
[----:B------:R-:W-:Y:S01]  /*7250*/  FADD R19, R19, -1 ;  /* 0xbf80000013137421 */ /* 0x000fe20000000000 */
[----:B------:R-:W-:Y:S01]  /*7260*/  F2FP.BF16.F32.PACK_AB R41, R18, R25 ;  /* 0x000000191229723e */ /* 0x000fe200000010ff */
[----:B------:R-:W-:Y:S01]  /*7270*/  FFMA.FTZ R11, R6, R11, -0.17900948226451873779 ;  /* 0xbe374e43060b7423 */ /* 0x000fe2000001000b */
[----:B------:R-:W-:Y:S01]  /*7280*/  F2FP.BF16.F32.PACK_AB R25, R12, R23 ;  /* 0x000000170c19723e */ /* 0x000fe200000010ff */
[----:B------:R-:W-:-:S02]  /*7290*/  IMAD R29, R78, 0x4, R22 ;  /* 0x000000044e1d7824 */ /* 0x000fc400078e0216 */
[C---:B------:R-:W-:Y:S01]  /*72a0*/  FFMA.FTZ R12, R13.reuse, R46, -0.16845393180847167969 ;  /* 0xbe2c7f300d0c7423 */ /* 0x040fe2000001002e */
[----:B------:R-:W-:Y:S01]  /*72b0*/  FFMA.FTZ R11, R6, R11, 0.20512372255325317383 ;  /* 0x3e520bf4060b7423 */ /* 0x000fe2000001000b */
[----:B------:R-:W-:Y:S01]  /*72c0*/  F2FP.BF16.F32.PACK_AB R48, R28, R35 ;  /* 0x000000231c30723e */ /* 0x000fe200000010ff */
[----:B------:R-:W-:Y:S02]  /*72d0*/  IMAD R27, R78, 0x4, R29 ;  /* 0x000000044e1b7824 */ /* 0x000fe400078e021d */
[----:B------:R-:W-:Y:S01]  /*72e0*/  FFMA.FTZ R12, R13, R12, 0.1716887056827545166 ;  /* 0x3e2fcf2a0d0c7423 */ /* 0x000fe2000001000c */
[----:B------:R-:W-:Y:S01]  /*72f0*/  FFMA.FTZ R11, R6, R11, -0.24046532809734344482 ;  /* 0xbe763c8b060b7423 */ /* 0x000fe2000001000b */
[----:B------:R-:W-:Y:S01]  /*7300*/  F2FP.BF16.F32.PACK_AB R39, R32, R39 ;  /* 0x000000272027723e */ /* 0x000fe200000010ff */
[----:B------:R-:W-:Y:S01]  /*7310*/  FFMA.FTZ R18, R19, R46, -0.16845393180847167969 ;  /* 0xbe2c7f3013127423 */ /* 0x000fe2000001002e */
[----:B------:R-:W-:Y:S01]  /*7320*/  LEA R28, R78, R27, 0x2 ;  /* 0x0000001b4e1c7211 */ /* 0x000fe200078e10ff */
[----:B------:R-:W-:Y:S01]  /*7330*/  FFMA.FTZ R11, R6, R11, 0.28857114911079406738 ;  /* 0x3e93bf99060b7423 */ /* 0x000fe2000001000b */
[----:B------:R-:W-:Y:S01]  /*7340*/  FFMA.FTZ R12, R13, R12, -0.17900948226451873779 ;  /* 0xbe374e430d0c7423 */ /* 0x000fe2000001000c */
[----:B------:R-:W-:Y:S01]  /*7350*/  F2FP.BF16.F32.PACK_AB R38, R40, R47 ;  /* 0x0000002f2826723e */ /* 0x000fe200000010ff */
[----:B------:R-:W-:Y:S01]  /*7360*/  FFMA.FTZ R18, R19, R18, 0.1716887056827545166 ;  /* 0x3e2fcf2a13127423 */ /* 0x000fe20000010012 */
[----:B------:R-:W-:Y:S01]  /*7370*/  FFMA.FTZ R11, R6, R11, -0.36067417263984680176 ;  /* 0xbeb8aa49060b7423 */ /* 0x000fe2000001000b */
[----:B------:R-:W-:-:S02]  /*7380*/  IMAD R30, R78, 0x4, R28 ;  /* 0x000000044e1e7824 */ /* 0x000fc400078e021c */
[C---:B------:R-:W-:Y:S01]  /*7390*/  FFMA.FTZ R12, R13.reuse, R12, 0.20512372255325317383 ;  /* 0x3e520bf40d0c7423 */ /* 0x040fe2000001000c */
[----:B------:R-:W-:Y:S01]  /*73a0*/  F2FP.BF16.F32.PACK_AB R40, R26, R33 ;  /* 0x000000211a28723e */ /* 0x000fe200000010ff */
[----:B------:R-:W-:Y:S01]  /*73b0*/  FFMA.FTZ R11, R6, R11, 0.48089820146560668945 ;  /* 0x3ef6384a060b7423 */ /* 0x000fe2000001000b */
[----:B------:R-:W-:Y:S02]  /*73c0*/  IMAD R32, R78, 0x4, R30 ;  /* 0x000000044e207824 */ /* 0x000fe400078e021e */
[C---:B------:R-:W-:Y:S01]  /*73d0*/  FFMA.FTZ R12, R13.reuse, R12, -0.24046532809734344482 ;  /* 0xbe763c8b0d0c7423 */ /* 0x040fe2000001000c */
[----:B------:R-:W-:Y:S01]  /*73e0*/  F2FP.BF16.F32.PACK_AB R24, R24, R31 ;  /* 0x0000001f1818723e */ /* 0x000fe200000010ff */
[----:B------:R-:W-:Y:S01]  /*73f0*/  FFMA.FTZ R11, R6, R11, -0.72134751081466674805 ;  /* 0xbf38aa3b060b7423 */ /* 0x000fe2000001000b */
[----:B------:R0:W-:Y:S01]  /*7400*/  STS.64 [R52+UR6+0x80], R36 ;  /* 0x0000802434007988 */ /* 0x0001e20008000a06 */
[----:B------:R-:W-:Y:S01]  /*7410*/  LEA R33, R78, R32, 0x2 ;  /* 0x000000204e217211 */ /* 0x000fe200078e10ff */
[----:B------:R-:W-:Y:S01]  /*7420*/  FFMA.FTZ R12, R13, R12, 0.28857114911079406738 ;  /* 0x3e93bf990d0c7423 */ /* 0x000fe2000001000c */
[----:B------:R-:W-:Y:S01]  /*7430*/  FMUL R11, R6, R11 ;  /* 0x0000000b060b7220 */ /* 0x000fe20000400000 */
[----:B------:R-:W-:Y:S01]  /*7440*/  LOP3.LUT R20, R52, 0x8, RZ, 0x3c, !PT ;  /* 0x0000000834147812 */ /* 0x000fe200078e3cff */
[----:B------:R-:W-:Y:S01]  /*7450*/  FFMA.FTZ R18, R19, R18, -0.17900948226451873779 ;  /* 0xbe374e4313127423 */ /* 0x000fe20000010012 */
[----:B------:R-:W-:-:S02]  /*7460*/  IMAD R31, R78, 0x4, R33 ;  /* 0x000000044e1f7824 */ /* 0x000fc400078e0221 */
[C---:B------:R-:W-:Y:S01]  /*7470*/  FMUL R11, R6.reuse, R11 ;  /* 0x0000000b060b7220 */ /* 0x040fe20000400000 */
[----:B------:R-:W-:Y:S01]  /*7480*/  FFMA.FTZ R12, R13, R12, -0.36067417263984680176 ;  /* 0xbeb8aa490d0c7423 */ /* 0x000fe2000001000c */
[----:B------:R-:W-:Y:S01]  /*7490*/  STS.64 [R52+UR6], R50 ;  /* 0x0000003234007988 */ /* 0x000fe20008000a06 */
[----:B------:R-:W-:Y:S01]  /*74a0*/  FFMA.FTZ R18, R19, R18, 0.20512372255325317383 ;  /* 0x3e520bf413127423 */ /* 0x000fe20000010012 */
[----:B------:R-:W-:Y:S01]  /*74b0*/  FFMA.FTZ R6, R6, 1.4426950216293334961, R11 ;  /* 0x3fb8aa3b06067823 */ /* 0x000fe2000001000b */
[----:B------:R-:W-:Y:S01]  /*74c0*/  FFMA.FTZ R11, R16, R46, -0.16845393180847167969 ;  /* 0xbe2c7f30100b7423 */ /* 0x000fe2000001002e */
[----:B------:R-:W-:Y:S01]  /*74d0*/  LEA R35, R78, R31, 0x2 ;  /* 0x0000001f4e237211 */ /* 0x000fe200078e10ff */
[C---:B------:R-:W-:Y:S01]  /*74e0*/  FFMA.FTZ R12, R13.reuse, R12, 0.48089820146560668945 ;  /* 0x3ef6384a0d0c7423 */ /* 0x040fe2000001000c */
[----:B------:R-:W-:Y:S01]  /*74f0*/  STS.64 [R52+UR6+0x100], R44 ;  /* 0x0001002c34007988 */ /* 0x000fe20008000a06 */
[----:B------:R-:W-:Y:S01]  /*7500*/  FFMA.FTZ R11, R16, R11, 0.1716887056827545166 ;  /* 0x3e2fcf2a100b7423 */ /* 0x000fe2000001000b */
[----:B0-----:R-:W-:Y:S01]  /*7510*/  LEA R37, R78, R35, 0x2 ;  /* 0x000000234e257211 */ /* 0x001fe200078e10ff */
[----:B------:R-:W-:Y:S01]  /*7520*/  FFMA.FTZ R12, R13, R12, -0.72134751081466674805 ;  /* 0xbf38aa3b0d0c7423 */ /* 0x000fe2000001000c */
[----:B------:R-:W-:Y:S01]  /*7530*/  STS.64 [R52+UR6+0x180], R48 ;  /* 0x0001803034007988 */ /* 0x000fe20008000a06 */
[C---:B------:R-:W-:Y:S01]  /*7540*/  FFMA.FTZ R11, R16.reuse, R11, -0.17900948226451873779 ;  /* 0xbe374e43100b7423 */ /* 0x040fe2000001000b */
[----:B------:R-:W-:Y:S01]  /*7550*/  FFMA.FTZ R18, R19, R18, -0.24046532809734344482 ;  /* 0xbe763c8b13127423 */ /* 0x000fe20000010012 */
[----:B------:R-:W-:Y:S01]  /*7560*/  FMUL R12, R13, R12 ;  /* 0x0000000c0d0c7220 */ /* 0x000fe20000400000 */
[----:B------:R0:W-:Y:S01]  /*7570*/  STS.64 [R20+UR6+0x1100], R38 ;  /* 0x0011002614007988 */ /* 0x0001e20008000a06 */
[C---:B------:R-:W-:Y:S01]  /*7580*/  FFMA.FTZ R11, R16.reuse, R11, 0.20512372255325317383 ;  /* 0x3e520bf4100b7423 */ /* 0x040fe2000001000b */
[----:B------:R-:W-:Y:S01]  /*7590*/  FFMA.FTZ R18, R19, R18, 0.28857114911079406738 ;  /* 0x3e93bf9913127423 */ /* 0x000fe20000010012 */
[----:B------:R-:W-:Y:S01]  /*75a0*/  FMUL R12, R13, R12 ;  /* 0x0000000c0d0c7220 */ /* 0x000fe20000400000 */
[----:B------:R1:W-:Y:S01]  /*75b0*/  STS.64 [R20+UR6+0x1080], R40 ;  /* 0x0010802814007988 */ /* 0x0003e20008000a06 */
[C---:B------:R-:W-:Y:S01]  /*75c0*/  FFMA.FTZ R11, R16.reuse, R11, -0.24046532809734344482 ;  /* 0xbe763c8b100b7423 */ /* 0x040fe2000001000b */
[----:B------:R-:W-:Y:S01]  /*75d0*/  ISETP.GE.U32.AND P1, PT, R69, 0x7f800000, PT ;  /* 0x7f8000004500780c */ /* 0x000fe20003f26070 */
[----:B------:R-:W-:Y:S01]  /*75e0*/  FFMA.FTZ R13, R13, 1.4426950216293334961, R12 ;  /* 0x3fb8aa3b0d0d7823 */ /* 0x000fe2000001000c */
[----:B------:R-:W2:Y:S01]  /*75f0*/  S2R R66, SR_TID.X ;  /* 0x0000000000427919 */ /* 0x000ea20000002100 */
[----:B------:R-:W-:Y:S01]  /*7600*/  FFMA.FTZ R11, R16, R11, 0.28857114911079406738 ;  /* 0x3e93bf99100b7423 */ /* 0x000fe2000001000b */
[----:B------:R-:W-:Y:S01]  /*7610*/  FADD R5, R5, R6 ;  /* 0x0000000605057221 */ /* 0x000fe20000000000 */
[----:B------:R-:W-:Y:S01]  /*7620*/  FFMA.FTZ R18, R19, R18, -0.36067417263984680176 ;  /* 0xbeb8aa4913127423 */ /* 0x000fe20000010012 */
[----:B0-----:R-:W-:-:S02]  /*7630*/  IMAD R39, R78, 0x4, R37 ;  /* 0x000000044e277824 */ /* 0x001fc400078e0225 */
[----:B------:R-:W-:Y:S01]  /*7640*/  FFMA.FTZ R11, R16, R11, -0.36067417263984680176 ;  /* 0xbeb8aa49100b7423 */ /* 0x000fe2000001000b */
[----:B------:R0:W-:Y:S01]  /*7650*/  STS.64 [R20+UR6+0x1000], R42 ;  /* 0x0010002a14007988 */ /* 0x0001e20008000a06 */
[----:B------:R-:W-:Y:S01]  /*7660*/  FADD R6, R14, R13 ;  /* 0x0000000d0e067221 */ /* 0x000fe20000000000 */
[----:B-1----:R-:W-:Y:S02]  /*7670*/  IMAD R41, R78, 0x4, R39 ;  /* 0x000000044e297824 */ /* 0x002fe400078e0227 */
[----:B------:R-:W-:Y:S01]  /*7680*/  FFMA.FTZ R11, R16, R11, 0.48089820146560668945 ;  /* 0x3ef6384a100b7423 */ /* 0x000fe2000001000b */
[----:B------:R-:W-:Y:S01]  /*7690*/  ISETP.GE.U32.AND P6, PT, R54, 0x7f800000, PT ;  /* 0x7f8000003600780c */ /* 0x000fe20003fc6070 */
[----:B------:R-:W-:Y:S01]  /*76a0*/  FFMA.FTZ R18, R19, R18, 0.48089820146560668945 ;  /* 0x3ef6384a13127423 */ /* 0x000fe20000010012 */
[----:B------:R-:W-:Y:S01]  /*76b0*/  ISETP.GE.U32.AND P4, PT, R73, 0x7f800000, PT ;  /* 0x7f8000004900780c */ /* 0x000fe20003f86070 */
[C---:B------:R-:W-:Y:S01]  /*76c0*/  FFMA.FTZ R11, R16.reuse, R11, -0.72134751081466674805 ;  /* 0xbf38aa3b100b7423 */ /* 0x040fe2000001000b */
[----:B---3--:R-:W-:Y:S01]  /*76d0*/  LOP3.LUT R97, R97, 0x1f, RZ, 0xc0, !PT ;  /* 0x0000001f61617812 */ /* 0x008fe200078ec0ff */
[C---:B------:R-:W-:Y:S01]  /*76e0*/  FFMA.FTZ R18, R19.reuse, R18, -0.72134751081466674805 ;  /* 0xbf38aa3b13127423 */ /* 0x040fe20000010012 */
[----:B------:R-:W-:Y:S01]  /*76f0*/  @P1 MOV R12, 0x7f800000 ;  /* 0x7f800000000c1802 */ /* 0x000fe20000000f00 */
[----:B------:R-:W-:Y:S01]  /*7700*/  FMUL R11, R16, R11 ;  /* 0x0000000b100b7220 */ /* 0x000fe20000400000 */
[----:B0-----:R-:W-:Y:S01]  /*7710*/  LEA R43, R78, R41, 0x2 ;  /* 0x000000294e2b7211 */ /* 0x001fe200078e10ff */
[----:B------:R0:W-:Y:S01]  /*7720*/  STS.64 [R20+UR6+0x1180], R24 ;  /* 0x0011801814007988 */ /* 0x0001e20008000a06 */
[----:B------:R-:W-:Y:S01]  /*7730*/  FMUL R18, R19, R18 ;  /* 0x0000001213127220 */ /* 0x000fe20000400000 */
[----:B------:R-:W-:Y:S01]  /*7740*/  FMUL R11, R16, R11 ;  /* 0x0000000b100b7220 */ /* 0x000fe20000400000 */
[----:B------:R-:W-:Y:S01]  /*7750*/  ISETP.GE.U32.AND P5, PT, R4, 0x7f800000, PT ;  /* 0x7f8000000400780c */ /* 0x000fe20003fa6070 */
[----:B------:R-:W-:Y:S01]  /*7760*/  IMAD R45, R78, 0x4, R43 ;  /* 0x000000044e2d7824 */ /* 0x000fe200078e022b */
[----:B------:R-:W-:Y:S01]  /*7770*/  ULDC.64 UR4, c[0x0][0x270] ;  /* 0x00009c0000047ab9 */ /* 0x000fe20000000a00 */
[----:B------:R-:W-:Y:S01]  /*7780*/  FFMA.FTZ R16, R16, 1.4426950216293334961, R11 ;  /* 0x3fb8aa3b10107823 */ /* 0x000fe2000001000b */
[----:B----4-:R-:W-:Y:S01]  /*7790*/  IMAD R79, R79, 0x20, R97 ;  /* 0x000000204f4f7824 */ /* 0x010fe200078e0261 */
[----:B------:R-:W-:Y:S01]  /*77a0*/  BAR.SYNC.DEFER_BLOCKING 0x0 ;  /* 0x0000000000007b1d */ /* 0x000fe20000010000 */
[----:B------:R-:W-:-:S02]  /*77b0*/  IMAD R47, R78, 0x4, R45 ;  /* 0x000000044e2f7824 */ /* 0x000fc400078e022d */
[----:B------:R-:W-:Y:S01]  /*77c0*/  FADD R11, R15, R16 ;  /* 0x000000100f0b7221 */ /* 0x000fe20000000000 */
[----:B------:R-:W-:Y:S02]  /*77d0*/  @P6 IMAD.MOV.U32 R13, RZ, RZ, 0x7f800000 ;  /* 0x7f800000ff0d6424 */ /* 0x000fe400078e00ff */
[----:B------:R-:W-:Y:S01]  /*77e0*/  @P1 FFMA.FTZ R5, R69, R12, +INF ;  /* 0x7f80000045051423 */ /* 0x000fe2000001000c */
[----:B------:R-:W-:Y:S01]  /*77f0*/  UIMAD UR4, UR7, UR4, URZ ;  /* 0x00000004070472a4 */ /* 0x000fe2000f8e023f */
[----:B------:R-:W1:Y:S01]  /*7800*/  LDC.64 R14, c[0x0][0x228] ;  /* 0x00008a00ff0e7b82 */ /* 0x000e620000000a00 */
[----:B------:R-:W-:Y:S01]  /*7810*/  LEA R49, R78, R47, 0x2 ;  /* 0x0000002f4e317211 */ /* 0x000fe200078e10ff */
[----:B------:R-:W-:Y:S01]  /*7820*/  FMUL R18, R19, R18 ;  /* 0x0000001213127220 */ /* 0x000fe20000400000 */
[----:B------:R-:W-:Y:S02]  /*7830*/  IMAD R12, R79, UR5, RZ ;  /* 0x000000054f0c7c24 */ /* 0x000fe4000f8e02ff */
[----:B------:R-:W-:Y:S01]  /*7840*/  @P6 FFMA.FTZ R6, R54, R13, +INF ;  /* 0x7f80000036066423 */ /* 0x000fe2000001000d */
[----:B------:R-:W-:Y:S01]  /*7850*/  USHF.L.U32 UR8, UR4, 0x1, URZ ;  /* 0x0000000104087899 */ /* 0x000fe2000800063f */
[----:B------:R-:W-:-:S02]  /*7860*/  IMAD R51, R78, 0x4, R49 ;  /* 0x000000044e337824 */ /* 0x000fc400078e0231 */
[----:B------:R-:W-:Y:S01]  /*7870*/  FFMA.FTZ R18, R19, 1.4426950216293334961, R18 ;  /* 0x3fb8aa3b13127823 */ /* 0x000fe20000010012 */
[----:B------:R-:W-:Y:S01]  /*7880*/  @P4 IMAD.MOV.U32 R16, RZ, RZ, 0x7f800000 ;  /* 0x7f800000ff104424 */ /* 0x000fe200078e00ff */
[----:B------:R-:W-:Y:S01]  /*7890*/  UIMAD.WIDE UR4, UR4, 0x2, URZ ;  /* 0x00000002040478a5 */ /* 0x000fe2000f8e023f */
[----:B------:R-:W-:Y:S02]  /*78a0*/  IMAD.SHL.U32 R13, R12, 0x2, RZ ;  /* 0x000000020c0d7824 */ /* 0x000fe400078e00ff */
[----:B------:R-:W-:Y:S01]  /*78b0*/  FADD R76, R17, R18 ;  /* 0x00000012114c7221 */ /* 0x000fe20000000000 */
[----:B------:R-:W-:Y:S02]  /*78c0*/  IMAD R53, R78, 0x4, R51 ;  /* 0x000000044e357824 */ /* 0x000fe400078e0233 */
[----:B------:R-:W-:Y:S01]  /*78d0*/  @P4 FFMA.FTZ R11, R73, R16, +INF ;  /* 0x7f800000490b4423 */ /* 0x000fe20000010010 */
[----:B------:R-:W-:Y:S01]  /*78e0*/  IMAD.HI R12, R12, 0x2, RZ ;  /* 0x000000020c0c7827 */ /* 0x000fe200078e02ff */
[----:B------:R-:W-:Y:S01]  /*78f0*/  @P5 MOV R17, 0x7f800000 ;  /* 0x7f80000000115802 */ /* 0x000fe20000000f00 */
[----:B------:R-:W-:Y:S01]  /*7900*/  ULDC UR4, c[0x0][0x27c] ;  /* 0x00009f0000047ab9 */ /* 0x000fe20000000800 */
[----:B------:R-:W-:Y:S01]  /*7910*/  LEA R55, R78, R53, 0x2 ;  /* 0x000000354e377211 */ /* 0x000fe200078e10ff */
[----:B------:R-:W3:Y:S01]  /*7920*/  LDS.64 R80, [R3+UR6] ;  /* 0x0000000603507984 */ /* 0x000ee20008000a00 */
[----:B--2---:R-:W-:Y:S01]  /*7930*/  LOP3.LUT R66, R66, 0x7f, RZ, 0xc0, !PT ;  /* 0x0000007f42427812 */ /* 0x004fe200078ec0ff */
[----:B------:R-:W-:Y:S01]  /*7940*/  @P5 FFMA.FTZ R76, R4, R17, +INF ;  /* 0x7f800000044c5423 */ /* 0x000fe20000010011 */
[----:B------:R-:W-:Y:S01]  /*7950*/  FSETP.NEU.AND P3, PT, R69, RZ, PT ;  /* 0x000000ff4500720b */ /* 0x000fe20003f6d000 */
[----:B------:R-:W-:Y:S01]  /*7960*/  IMAD R57, R78, 0x4, R55 ;  /* 0x000000044e397824 */ /* 0x000fe200078e0237 */
[----:B------:R-:W-:Y:S01]  /*7970*/  ISETP.GE.U32.AND P0, PT, R66, 0x20, PT ;  /* 0x000000204200780c */ /* 0x000fe20003f06070 */
[----:B------:R-:W-:Y:S01]  /*7980*/  LDS.64 R82, [R3+UR6+0x200] ;  /* 0x0002000603527984 */ /* 0x000fe20008000a00 */
[----:B-1----:R-:W-:Y:S01]  /*7990*/  IADD3 R74, P4, P6, R13, UR8, R14 ;  /* 0x000000080d4a7c10 */ /* 0x002fe2000fe9e00e */
[----:B------:R-:W-:Y:S01]  /*79a0*/  IMAD R59, R78, 0x4, R57 ;  /* 0x000000044e3b7824 */ /* 0x000fe200078e0239 */
[----:B------:R-:W-:Y:S01]  /*79b0*/  LOP3.LUT R66, R3, 0x8, RZ, 0x3c, !PT ;  /* 0x0000000803427812 */ /* 0x000fe200078e3cff */
[----:B------:R-:W-:Y:S01]  /*79c0*/  LDS.64 R84, [R3+UR6+0x400] ;  /* 0x0004000603547984 */ /* 0x000fe20008000a00 */
[----:B------:R-:W-:Y:S01]  /*79d0*/  IADD3.X R96, R12, UR5, R15, P4, P6 ;  /* 0x000000050c607c10 */ /* 0x000fe2000a7ec40f */
[----:B------:R-:W-:Y:S01]  /*79e0*/  UIMAD UR4, UR7, UR4, URZ ;  /* 0x00000004070472a4 */ /* 0x000fe2000f8e023f */
[-C--:B------:R-:W-:Y:S01]  /*79f0*/  LEA R12, P6, R21, R74.reuse, 0x1 ;  /* 0x0000004a150c7211 */ /* 0x080fe200078c08ff */
[----:B------:R-:W1:Y:S01]  /*7a00*/  LDS.64 R88, [R66+UR6] ;  /* 0x0000000642587984 */ /* 0x000e620008000a00 */
[CC--:B------:R-:W-:Y:S01]  /*7a10*/  LEA R14, P5, R22.reuse, R74.reuse, 0x1 ;  /* 0x0000004a160e7211 */ /* 0x0c0fe200078a08ff */
[----:B------:R-:W-:Y:S01]  /*7a20*/  USHF.L.U32 UR7, UR4, 0x2, URZ ;  /* 0x0000000204077899 */ /* 0x000fe2000800063f */
[----:B------:R-:W-:Y:S01]  /*7a30*/  LEA R16, P4, R29, R74, 0x1 ;  /* 0x0000004a1d107211 */ /* 0x000fe200078808ff */
[----:B------:R-:W2:Y:S01]  /*7a40*/  LDS.64 R90, [R66+UR6+0x200] ;  /* 0x00020006425a7984 */ /* 0x000ea20008000a00 */
[----:B------:R-:W-:Y:S01]  /*7a50*/  LEA.HI.X.SX32 R13, R21, R96, 0x1, P6 ;  /* 0x00000060150d7211 */ /* 0x000fe200030f0eff */
[----:B------:R-:W-:Y:S01]  /*7a60*/  UIMAD.WIDE UR4, UR4, 0x4, URZ ;  /* 0x00000004040478a5 */ /* 0x000fe2000f8e023f */
[----:B------:R-:W-:Y:S01]  /*7a70*/  LEA R18, P6, R27, R74, 0x1 ;  /* 0x0000004a1b127211 */ /* 0x000fe200078c08ff */
[----:B------:R-:W4:Y:S01]  /*7a80*/  LDS.64 R92, [R66+UR6+0x400] ;  /* 0x00040006425c7984 */ /* 0x000f220008000a00 */
[----:B------:R-:W-:-:S02]  /*7a90*/  LEA.HI.X.SX32 R15, R22, R96, 0x1, P5 ;  /* 0x00000060160f7211 */ /* 0x000fc400028f0eff */
[----:B------:R-:W-:Y:S01]  /*7aa0*/  LEA.HI.X.SX32 R17, R29, R96, 0x1, P4 ;  /* 0x000000601d117211 */ /* 0x000fe200020f0eff */
[----:B------:R-:W5:Y:S01]  /*7ab0*/  LDS.64 R86, [R3+UR6+0x600] ;  /* 0x0006000603567984 */ /* 0x000f620008000a00 */
[-C--:B0-----:R-:W-:Y:S02]  /*7ac0*/  LEA R20, P5, R28, R74.reuse, 0x1 ;  /* 0x0000004a1c147211 */ /* 0x081fe400078a08ff */
[----:B------:R-:W-:Y:S01]  /*7ad0*/  LEA R22, P4, R30, R74, 0x1 ;  /* 0x0000004a1e167211 */ /* 0x000fe200078808ff */
[----:B------:R-:W0:Y:S01]  /*7ae0*/  LDS.64 R94, [R66+UR6+0x600] ;  /* 0x00060006425e7984 */ /* 0x000e220008000a00 */
[----:B------:R-:W-:Y:S02]  /*7af0*/  LEA.HI.X.SX32 R19, R27, R96, 0x1, P6 ;  /* 0x000000601b137211 */ /* 0x000fe400030f0eff */
[----:B------:R-:W-:Y:S02]  /*7b00*/  LEA R61, R78, R59, 0x2 ;  /* 0x0000003b4e3d7211 */ /* 0x000fe400078e10ff */
[----:B------:R-:W-:-:S02]  /*7b10*/  LEA R24, P6, R32, R74, 0x1 ;  /* 0x0000004a20187211 */ /* 0x000fc400078c08ff */
[-C--:B------:R-:W-:Y:S01]  /*7b20*/  LEA.HI.X.SX32 R21, R28, R96.reuse, 0x1, P5 ;  /* 0x000000601c157211 */ /* 0x080fe200028f0eff */
[----:B------:R-:W-:Y:S01]  /*7b30*/  IMAD R63, R78, 0x4, R61 ;  /* 0x000000044e3f7824 */ /* 0x000fe200078e023d */
[----:B------:R-:W-:Y:S01]  /*7b40*/  LEA.HI.X.SX32 R23, R30, R96, 0x1, P4 ;  /* 0x000000601e177211 */ /* 0x000fe200020f0eff */
[----:B---3--:R-:W-:Y:S01]  /*7b50*/  STG.E.U16 desc[UR10][R12.64], R80 ;  /* 0x000000500c007986 */ /* 0x008fe2000c10150a */
[-C--:B------:R-:W-:Y:S01]  /*7b60*/  LEA R28, P4, R31, R74.reuse, 0x1 ;  /* 0x0000004a1f1c7211 */ /* 0x080fe200078808ff */
[----:B------:R-:W-:Y:S01]  /*7b70*/  IMAD R65, R78, 0x4, R63 ;  /* 0x000000044e417824 */ /* 0x000fe200078e023f */
[----:B------:R-:W-:Y:S02]  /*7b80*/  LEA R26, P5, R33, R74, 0x1 ;  /* 0x0000004a211a7211 */ /* 0x000fe400078a08ff */
[----:B------:R-:W-:Y:S01]  /*7b90*/  LEA.HI.X.SX32 R25, R32, R96, 0x1, P6 ;  /* 0x0000006020197211 */ /* 0x000fe200030f0eff */
[----:B------:R-:W-:Y:S01]  /*7ba0*/  IMAD R67, R78, 0x4, R65 ;  /* 0x000000044e437824 */ /* 0x000fe200078e0241 */
[----:B------:R-:W-:-:S02]  /*7bb0*/  LEA R30, P6, R35, R74, 0x1 ;  /* 0x0000004a231e7211 */ /* 0x000fc400078c08ff */
[----:B------:R-:W-:Y:S02]  /*7bc0*/  LEA.HI.X.SX32 R29, R31, R96, 0x1, P4 ;  /* 0x000000601f1d7211 */ /* 0x000fe400020f0eff */
[----:B------:R-:W-:Y:S02]  /*7bd0*/  LEA R34, P4, R39, R74, 0x1 ;  /* 0x0000004a27227211 */ /* 0x000fe400078808ff */
[----:B------:R-:W-:Y:S01]  /*7be0*/  LEA.HI.X.SX32 R27, R33, R96, 0x1, P5 ;  /* 0x00000060211b7211 */ /* 0x000fe200028f0eff */
[----:B-1----:R1:W-:Y:S01]  /*7bf0*/  STG.E.U16 desc[UR10][R14.64], R88 ;  /* 0x000000580e007986 */ /* 0x0023e2000c10150a */
[----:B------:R-:W-:Y:S02]  /*7c00*/  LEA R32, P5, R37, R74, 0x1 ;  /* 0x0000004a25207211 */ /* 0x000fe400078a08ff */
[----:B------:R-:W-:Y:S01]  /*7c10*/  LEA.HI.X.SX32 R31, R35, R96, 0x1, P6 ;  /* 0x00000060231f7211 */ /* 0x000fe200030f0eff */
[----:B------:R3:W-:Y:S01]  /*7c20*/  STG.E.U16 desc[UR10][R16.64], R82 ;  /* 0x0000005210007986 */ /* 0x0007e2000c10150a */
[----:B------:R-:W-:-:S02]  /*7c30*/  LEA R36, P6, R41, R74, 0x1 ;  /* 0x0000004a29247211 */ /* 0x000fc400078c08ff */
[----:B------:R-:W-:Y:S01]  /*7c40*/  LEA.HI.X.SX32 R35, R39, R96, 0x1, P4 ;  /* 0x0000006027237211 */ /* 0x000fe200020f0eff */
[----:B--2---:R2:W-:Y:S01]  /*7c50*/  STG.E.U16 desc[UR10][R18.64], R90 ;  /* 0x0000005a12007986 */ /* 0x0045e2000c10150a */
[----:B------:R-:W-:Y:S02]  /*7c60*/  LEA R40, P4, R45, R74, 0x1 ;  /* 0x0000004a2d287211 */ /* 0x000fe400078808ff */
[----:B------:R-:W-:Y:S01]  /*7c70*/  LEA.HI.X.SX32 R33, R37, R96, 0x1, P5 ;  /* 0x0000006025217211 */ /* 0x000fe200028f0eff */
[----:B------:R2:W-:Y:S01]  /*7c80*/  STG.E.U16 desc[UR10][R20.64], R84 ;  /* 0x0000005414007986 */ /* 0x0005e2000c10150a */
[----:B------:R-:W-:Y:S02]  /*7c90*/  LEA R38, P5, R43, R74, 0x1 ;  /* 0x0000004a2b267211 */ /* 0x000fe400078a08ff */
[----:B------:R-:W-:Y:S01]  /*7ca0*/  LEA.HI.X.SX32 R37, R41, R96, 0x1, P6 ;  /* 0x0000006029257211 */ /* 0x000fe200030f0eff */
[----:B----4-:R-:W-:Y:S01]  /*7cb0*/  STG.E.U16 desc[UR10][R22.64], R92 ;  /* 0x0000005c16007986 */ /* 0x010fe2000c10150a */
[----:B------:R-:W-:-:S02]  /*7cc0*/  LEA R42, P6, R47, R74, 0x1 ;  /* 0x0000004a2f2a7211 */ /* 0x000fc400078c08ff */
[----:B------:R-:W-:Y:S01]  /*7cd0*/  LEA.HI.X.SX32 R41, R45, R96, 0x1, P4 ;  /* 0x000000602d297211 */ /* 0x000fe200020f0eff */
[----:B-----5:R-:W-:Y:S01]  /*7ce0*/  STG.E.U16 desc[UR10][R24.64], R86 ;  /* 0x0000005618007986 */ /* 0x020fe2000c10150a */
[----:B------:R-:W-:Y:S02]  /*7cf0*/  LEA R46, P4, R51, R74, 0x1 ;  /* 0x0000004a332e7211 */ /* 0x000fe400078808ff */
[----:B------:R-:W-:Y:S01]  /*7d00*/  LEA R69, R78, R67, 0x2 ;  /* 0x000000434e457211 */ /* 0x000fe200078e10ff */
[----:B0-----:R-:W-:Y:S01]  /*7d10*/  STG.E.U16 desc[UR10][R26.64], R94 ;  /* 0x0000005e1a007986 */ /* 0x001fe2000c10150a */
[----:B------:R-:W-:Y:S02]  /*7d20*/  LEA.HI.X.SX32 R39, R43, R96, 0x1, P5 ;  /* 0x000000602b277211 */ /* 0x000fe400028f0eff */
[----:B------:R-:W-:Y:S02]  /*7d30*/  LEA R44, P5, R49, R74, 0x1 ;  /* 0x0000004a312c7211 */ /* 0x000fe400078a08ff */
[----:B------:R-:W-:-:S02]  /*7d40*/  LEA.HI.X.SX32 R43, R47, R96, 0x1, P6 ;  /* 0x000000602f2b7211 */ /* 0x000fc400030f0eff */
[----:B------:R-:W-:Y:S02]  /*7d50*/  LEA R48, P6, R53, R74, 0x1 ;  /* 0x0000004a35307211 */ /* 0x000fe400078c08ff */
[----:B------:R-:W-:Y:S02]  /*7d60*/  LEA.HI.X.SX32 R47, R51, R96, 0x1, P4 ;  /* 0x00000060332f7211 */ /* 0x000fe400020f0eff */
[----:B------:R-:W-:Y:S02]  /*7d70*/  LEA R52, P4, R57, R74, 0x1 ;  /* 0x0000004a39347211 */ /* 0x000fe400078808ff */
[----:B------:R-:W-:Y:S02]  /*7d80*/  LEA R71, R78, R69, 0x2 ;  /* 0x000000454e477211 */ /* 0x000fe400078e10ff */
[----:B------:R-:W-:Y:S02]  /*7d90*/  LEA.HI.X.SX32 R45, R49, R96, 0x1, P5 ;  /* 0x00000060312d7211 */ /* 0x000fe400028f0eff */
[----:B------:R-:W-:-:S02]  /*7da0*/  FSETP.NEU.AND P2, PT, R54, RZ, PT ;  /* 0x000000ff3600720b */ /* 0x000fc40003f4d000 */
[----:B------:R-:W-:Y:S02]  /*7db0*/  LEA R50, P5, R55, R74, 0x1 ;  /* 0x0000004a37327211 */ /* 0x000fe400078a08ff */
[----:B------:R-:W-:Y:S02]  /*7dc0*/  LEA.HI.X.SX32 R49, R53, R96, 0x1, P6 ;  /* 0x0000006035317211 */ /* 0x000fe400030f0eff */
[----:B------:R-:W-:Y:S02]  /*7dd0*/  LEA R54, P6, R59, R74, 0x1 ;  /* 0x0000004a3b367211 */ /* 0x000fe400078c08ff */
[----:B------:R-:W-:Y:S02]  /*7de0*/  LEA.HI.X.SX32 R53, R57, R96, 0x1, P4 ;  /* 0x0000006039357211 */ /* 0x000fe400020f0eff */
[----:B------:R-:W-:Y:S01]  /*7df0*/  FSETP.NEU.AND P1, PT, R73, RZ, PT ;  /* 0x000000ff4900720b */ /* 0x000fe20003f2d000 */
[----:B------:R-:W-:Y:S01]  /*7e00*/  IMAD R73, R78, 0x4, R71 ;  /* 0x000000044e497824 */ /* 0x000fe200078e0247 */
[----:B------:R-:W-:-:S02]  /*7e10*/  LEA R58, P4, R63, R74, 0x1 ;  /* 0x0000004a3f3a7211 */ /* 0x000fc400078808ff */
[----:B------:R-:W-:Y:S01]  /*7e20*/  LEA.HI.X.SX32 R51, R55, R96, 0x1, P5 ;  /* 0x0000006037337211 */ /* 0x000fe200028f0eff */
[C---:B------:R-:W-:Y:S01]  /*7e30*/  IMAD R75, R78.reuse, 0x4, R73 ;  /* 0x000000044e4b7824 */ /* 0x040fe200078e0249 */
[----:B------:R-:W-:Y:S02]  /*7e40*/  LEA R56, P5, R61, R74, 0x1 ;  /* 0x0000004a3d387211 */ /* 0x000fe400078a08ff */
[----:B------:R-:W-:Y:S01]  /*7e50*/  LEA.HI.X.SX32 R55, R59, R96, 0x1, P6 ;  /* 0x000000603b377211 */ /* 0x000fe200030f0eff */
[----:B------:R-:W-:Y:S01]  /*7e60*/  IMAD R77, R78, 0x4, R75 ;  /* 0x000000044e4d7824 */ /* 0x000fe200078e024b */
[----:B------:R-:W-:Y:S02]  /*7e70*/  LEA R60, P6, R65, R74, 0x1 ;  /* 0x0000004a413c7211 */ /* 0x000fe400078c08ff */
[----:B------:R-:W-:Y:S02]  /*7e80*/  LEA.HI.X.SX32 R59, R63, R96, 0x1, P4 ;  /* 0x000000603f3b7211 */ /* 0x000fe400020f0eff */
[----:B------:R-:W-:-:S02]  /*7e90*/  LEA R64, P4, R69, R74, 0x1 ;  /* 0x0000004a45407211 */ /* 0x000fc400078808ff */
[----:B------:R-:W-:Y:S02]  /*7ea0*/  LEA.HI.X.SX32 R57, R61, R96, 0x1, P5 ;  /* 0x000000603d397211 */ /* 0x000fe400028f0eff */
[----:B------:R-:W-:Y:S02]  /*7eb0*/  LEA R62, P5, R67, R74, 0x1 ;  /* 0x0000004a433e7211 */ /* 0x000fe400078a08ff */
[----:B------:R-:W-:Y:S02]  /*7ec0*/  LEA.HI.X.SX32 R61, R65, R96, 0x1, P6 ;  /* 0x00000060413d7211 */ /* 0x000fe400030f0eff */
[----:B------:R-:W-:Y:S02]  /*7ed0*/  LEA R66, P6, R71, R74, 0x1 ;  /* 0x0000004a47427211 */ /* 0x000fe400078c08ff */
[----:B------:R-:W-:Y:S02]  /*7ee0*/  LEA.HI.X.SX32 R65, R69, R96, 0x1, P4 ;  /* 0x0000006045417211 */ /* 0x000fe400020f0eff */
[----:B------:R-:W-:-:S02]  /*7ef0*/  LEA R70, P4, R75, R74, 0x1 ;  /* 0x0000004a4b467211 */ /* 0x000fc400078808ff */
[-C--:B------:R-:W-:Y:S02]  /*7f00*/  LEA.HI.X.SX32 R63, R67, R96.reuse, 0x1, P5 ;  /* 0x00000060433f7211 */ /* 0x080fe400028f0eff */
[-C--:B------:R-:W-:Y:S02]  /*7f10*/  LEA.HI.X.SX32 R67, R71, R96.reuse, 0x1, P6 ;  /* 0x0000006047437211 */ /* 0x080fe400030f0eff */
[----:B------:R-:W-:Y:S02]  /*7f20*/  LEA.HI.X.SX32 R71, R75, R96, 0x1, P4 ;  /* 0x000000604b477211 */ /* 0x000fe400020f0eff */
[----:B------:R-:W-:Y:S02]  /*7f30*/  PRMT R3, R80, 0x7632, R3 ;  /* 0x0000763250037816 */ /* 0x000fe40000000003 */
[----:B------:R-:W-:Y:S02]  /*7f40*/  FSETP.NEU.AND P4, PT, R4, RZ, PT ;  /* 0x000000ff0400720b */ /* 0x000fe40003f8d000 */
[----:B-1----:R-:W-:Y:S01]  /*7f50*/  PRMT R15, R88, 0x7632, R15 ;  /* 0x00007632580f7816 */ /* 0x002fe2000000000f */
[----:B------:R-:W-:Y:S01]  /*7f60*/  STG.E.U16 desc[UR10][R28.64], R3 ;  /* 0x000000031c007986 */ /* 0x000fe2000c10150a */
[----:B------:R-:W-:-:S02]  /*7f70*/  PRMT R4, R82, 0x7632, R4 ;  /* 0x0000763252047816 */ /* 0x000fc40000000004 */
[----:B---3--:R-:W-:Y:S01]  /*7f80*/  PRMT R17, R90, 0x7632, R17 ;  /* 0x000076325a117816 */ /* 0x008fe20000000011 */
[----:B------:R0:W-:Y:S01]  /*7f90*/  STG.E.U16 desc[UR10][R30.64], R15 ;  /* 0x0000000f1e007986 */ /* 0x0001e2000c10150a */
[----:B--2---:R-:W-:Y:S02]  /*7fa0*/  PRMT R18, R84, 0x7632, R18 ;  /* 0x0000763254127816 */ /* 0x004fe40000000012 */
[----:B------:R-:W-:Y:S01]  /*7fb0*/  PRMT R19, R92, 0x7632, R19 ;  /* 0x000076325c137816 */ /* 0x000fe20000000013 */
[----:B------:R1:W-:Y:S01]  /*7fc0*/  STG.E.U16 desc[UR10][R32.64], R4 ;  /* 0x0000000420007986 */ /* 0x0003e2000c10150a */
[----:B------:R-:W-:Y:S02]  /*7fd0*/  PRMT R20, R86, 0x7632, R20 ;  /* 0x0000763256147816 */ /* 0x000fe40000000014 */
[----:B------:R-:W-:Y:S01]  /*7fe0*/  PRMT R21, R94, 0x7632, R21 ;  /* 0x000076325e157816 */ /* 0x000fe20000000015 */
[----:B------:R2:W-:Y:S01]  /*7ff0*/  STG.E.U16 desc[UR10][R34.64], R17 ;  /* 0x0000001122007986 */ /* 0x0005e2000c10150a */
[----:B------:R-:W-:-:S02]  /*8000*/  LEA R68, P5, R73, R74, 0x1 ;  /* 0x0000004a49447211 */ /* 0x000fc400078a08ff */
[----:B------:R-:W-:Y:S01]  /*8010*/  LEA R78, R78, R77, 0x2 ;  /* 0x0000004d4e4e7211 */ /* 0x000fe200078e10ff */
[----:B------:R3:W-:Y:S01]  /*8020*/  STG.E.U16 desc[UR10][R36.64], R18 ;  /* 0x0000001224007986 */ /* 0x0007e2000c10150a */
[----:B0-----:R-:W-:Y:S02]  /*8030*/  PRMT R30, R81, 0x7632, R30 ;  /* 0x00007632511e7816 */ /* 0x001fe4000000001e */
[----:B------:R-:W-:Y:S01]  /*8040*/  PRMT R31, R89, 0x7632, R31 ;  /* 0x00007632591f7816 */ /* 0x000fe2000000001f */
[----:B------:R0:W-:Y:S01]  /*8050*/  STG.E.U16 desc[UR10][R38.64], R19 ;  /* 0x0000001326007986 */ /* 0x0001e2000c10150a */
[----:B------:R-:W-:Y:S02]  /*8060*/  LEA R72, P6, R77, R74, 0x1 ;  /* 0x0000004a4d487211 */ /* 0x000fe400078c08ff */
[----:B------:R-:W-:Y:S01]  /*8070*/  LEA.HI.X.SX32 R69, R73, R96, 0x1, P5 ;  /* 0x0000006049457211 */ /* 0x000fe200028f0eff */
[----:B------:R0:W-:Y:S01]  /*8080*/  STG.E.U16 desc[UR10][R40.64], R20 ;  /* 0x0000001428007986 */ /* 0x0001e2000c10150a */
[----:B-1----:R-:W-:Y:S01]  /*8090*/  PRMT R32, R83, 0x7632, R32 ;  /* 0x0000763253207816 */ /* 0x002fe20000000020 */
[----:B--2---:R-:W1:Y:S01]  /*80a0*/  LDC.64 R16, c[0x0][0x230] ;  /* 0x00008c00ff107b82 */ /* 0x004e620000000a00 */
[----:B------:R-:W-:Y:S01]  /*80b0*/  LEA R74, P5, R78, R74, 0x1 ;  /* 0x0000004a4e4a7211 */ /* 0x000fe200078a08ff */
[----:B------:R0:W-:Y:S01]  /*80c0*/  STG.E.U16 desc[UR10][R42.64], R21 ;  /* 0x000000152a007986 */ /* 0x0001e2000c10150a */
[----:B------:R-:W-:-:S02]  /*80d0*/  PRMT R33, R91, 0x7632, R33 ;  /* 0x000076325b217816 */ /* 0x000fc40000000021 */
[----:B------:R-:W-:Y:S01]  /*80e0*/  PRMT R34, R85, 0x7632, R34 ;  /* 0x0000763255227816 */ /* 0x000fe20000000022 */
[----:B------:R0:W-:Y:S01]  /*80f0*/  STG.E.U16 desc[UR10][R44.64], R81 ;  /* 0x000000512c007986 */ /* 0x0001e2000c10150a */
[----:B------:R-:W-:Y:S02]  /*8100*/  PRMT R35, R93, 0x7632, R35 ;  /* 0x000076325d237816 */ /* 0x000fe40000000023 */
[-C--:B------:R-:W-:Y:S01]  /*8110*/  LEA.HI.X.SX32 R73, R77, R96.reuse, 0x1, P6 ;  /* 0x000000604d497211 */ /* 0x080fe200030f0eff */
[----:B------:R0:W-:Y:S01]  /*8120*/  STG.E.U16 desc[UR10][R46.64], R89 ;  /* 0x000000592e007986 */ /* 0x0001e2000c10150a */
[----:B---3--:R-:W-:Y:S02]  /*8130*/  PRMT R36, R87, 0x7632, R36 ;  /* 0x0000763257247816 */ /* 0x008fe40000000024 */
[----:B------:R-:W-:Y:S01]  /*8140*/  LEA.HI.X.SX32 R75, R78, R96, 0x1, P5 ;  /* 0x000000604e4b7211 */ /* 0x000fe200028f0eff */
[----:B------:R0:W-:Y:S01]  /*8150*/  STG.E.U16 desc[UR10][R48.64], R83 ;  /* 0x0000005330007986 */ /* 0x0001e2000c10150a */
[----:B------:R-:W-:-:S02]  /*8160*/  PRMT R37, R95, 0x7632, R37 ;  /* 0x000076325f257816 */ /* 0x000fc40000000025 */
[----:B------:R-:W-:Y:S01]  /*8170*/  FSEL R5, R5, -INF , P3 ;  /* 0xff80000005057808 */ /* 0x000fe20001800000 */
[----:B------:R0:W-:Y:S01]  /*8180*/  STG.E.U16 desc[UR10][R50.64], R91 ;  /* 0x0000005b32007986 */ /* 0x0001e2000c10150a */
[----:B------:R-:W-:Y:S02]  /*8190*/  FSEL R6, R6, -INF , P2 ;  /* 0xff80000006067808 */ /* 0x000fe40001000000 */
[----:B------:R-:W-:Y:S01]  /*81a0*/  FSEL R11, R11, -INF , P1 ;  /* 0xff8000000b0b7808 */ /* 0x000fe20000800000 */
[----:B------:R0:W-:Y:S01]  /*81b0*/  STG.E.U16 desc[UR10][R52.64], R85 ;  /* 0x0000005534007986 */ /* 0x0001e2000c10150a */
[----:B------:R-:W-:Y:S01]  /*81c0*/  FSEL R76, R76, -INF , P4 ;  /* 0xff8000004c4c7808 */ /* 0x000fe20002000000 */
[----:B------:R-:W-:Y:S01]  /*81d0*/  FFMA R12, R5, 0.69314718246459960938, R10 ;  /* 0x3f317218050c7823 */ /* 0x000fe2000000000a */
[----:B------:R-:W-:Y:S01]  /*81e0*/  FFMA R13, R6, 0.69314718246459960938, R9 ;  /* 0x3f317218060d7823 */ /* 0x000fe20000000009 */
[----:B------:R0:W-:Y:S01]  /*81f0*/  STG.E.U16 desc[UR10][R54.64], R93 ;  /* 0x0000005d36007986 */ /* 0x0001e2000c10150a */
[----:B------:R-:W-:Y:S01]  /*8200*/  FFMA R14, R11, 0.69314718246459960938, R8 ;  /* 0x3f3172180b0e7823 */ /* 0x000fe20000000008 */
[----:B------:R-:W-:Y:S01]  /*8210*/  FFMA R15, R76, 0.69314718246459960938, R7 ;  /* 0x3f3172184c0f7823 */ /* 0x000fe20000000007 */
[----:B------:R-:W-:Y:S01]  /*8220*/  LOP3.LUT R3, R0, 0x70, RZ, 0xc0, !PT ;  /* 0x0000007000037812 */ /* 0x000fe200078ec0ff */
[----:B------:R0:W-:Y:S01]  /*8230*/  STG.E.U16 desc[UR10][R56.64], R87 ;  /* 0x0000005738007986 */ /* 0x0001e2000c10150a */
[----:B------:R-:W-:-:S02]  /*8240*/  IMAD.SHL.U32 R5, R79, 0x4, RZ ;  /* 0x000000044f057824 */ /* 0x000fc400078e00ff */
[----:B------:R-:W-:Y:S01]  /*8250*/  IMAD.HI R0, R79, 0x4, RZ ;  /* 0x000000044f007827 */ /* 0x000fe200078e02ff */
[----:B------:R0:W-:Y:S02]  /*8260*/  STG.E.U16 desc[UR10][R58.64], R95 ;  /* 0x0000005f3a007986 */ /* 0x0001e4000c10150a */
[----:B-1----:R-:W-:Y:S02]  /*8270*/  IADD3 R4, P1, P2, R5, UR7, R16 ;  /* 0x0000000705047c10 */ /* 0x002fe4000fa3e010 */
[----:B------:R0:W-:Y:S02]  /*8280*/  STG.E.U16 desc[UR10][R60.64], R30 ;  /* 0x0000001e3c007986 */ /* 0x0001e4000c10150a */
[----:B------:R-:W-:Y:S02]  /*8290*/  IADD3.X R5, R0, UR5, R17, P1, P2 ;  /* 0x0000000500057c10 */ /* 0x000fe40008fe4411 */
[----:B------:R0:W-:Y:S04]  /*82a0*/  STG.E.U16 desc[UR10][R62.64], R31 ;  /* 0x0000001f3e007986 */ /* 0x0001e8000c10150a */
[----:B------:R0:W-:Y:S04]  /*82b0*/  STG.E.U16 desc[UR10][R64.64], R32 ;  /* 0x0000002040007986 */ /* 0x0001e8000c10150a */
[----:B------:R0:W-:Y:S04]  /*82c0*/  STG.E.U16 desc[UR10][R66.64], R33 ;  /* 0x0000002142007986 */ /* 0x0001e8000c10150a */
[----:B------:R0:W-:Y:S04]  /*82d0*/  STG.E.U16 desc[UR10][R68.64], R34 ;  /* 0x0000002244007986 */ /* 0x0001e8000c10150a */
[----:B------:R0:W-:Y:S04]  /*82e0*/  STG.E.U16 desc[UR10][R70.64], R35 ;  /* 0x0000002346007986 */ /* 0x0001e8000c10150a */
[----:B------:R0:W-:Y:S04]  /*82f0*/  STG.E.U16 desc[UR10][R72.64], R36 ;  /* 0x0000002448007986 */ /* 0x0001e8000c10150a */
[----:B------:R0:W-:Y:S01]  /*8300*/  STG.E.U16 desc[UR10][R74.64], R37 ;  /* 0x000000254a007986 */ /* 0x0001e2000c10150a */
[----:B------:R-:W-:Y:S06]  /*8310*/  BAR.SYNC.DEFER_BLOCKING 0x0 ;  /* 0x0000000000007b1d */ /* 0x000fec0000010000 */
[----:B------:R0:W-:Y:S02]  /*8320*/  STS.128 [R3+UR6], R12 ;  /* 0x0000000c03007988 */ /* 0x0001e40008000c06 */
[----:B------:R-:W-:Y:S06]  /*8330*/  BAR.SYNC.DEFER_BLOCKING 0x0 ;  /* 0x0000000000007b1d */ /* 0x000fec0000010000 */
[----:B------:R-:W-:Y:S05]  /*8340*/  @P0 EXIT ;  /* 0x000000000000094d */ /* 0x000fea0003800000 */
[----:B0-----:R-:W0:Y:S04]  /*8350*/  LDS R3, [R2] ;  /* 0x0000000002037984 */ /* 0x001e280000000800 */
[----:B0-----:R-:W-:Y:S01]  /*8360*/  STG.E desc[UR10][R4.64], R3 ;  /* 0x0000000304007986 */ /* 0x001fe2000c10190a */
[----:B------:R-:W-:Y:S05]  /*8370*/  EXIT ;  /* 0x000000000000794d */ /* 0x000fea0003800000 */
.L_x_2:
[----:B------:R-:W-:-:S00]  /*8380*/  BRA `(.L_x_2) ;  /* 0xfffffffc00fc7947 */ /* 0x000fc0000383ffff */
[----:B------:R-:W-:-:S00]  /*8390*/  NOP ;  /* 0x0000000000007918 */ /* 0x000fc00000000000 */
        /* <DEDUP_REMOVED lines=14> */
.L_x_3:


//--------------------- .nv.global.init           --------------------------
	.section	.nv.global.init,"aw",@progbits
.nv.global.init:
	.type		_$_str,@object
	.size		_$_str,(.L_0 - _$_str)
_$_str:
        /*0000*/ 	.byte	0x5f, 0x5f, 0x43, 0x55, 0x44, 0x41, 0x5f, 0x46, 0x54, 0x5a, 0x00
.L_0:


//--------------------- .nv.shared.attn_fwd       --------------------------
	.section	.nv.shared.attn_fwd,"aw",@nobits
	.sectionflags	@""
	.align	16
	.zero		1024


//--------------------- .nv.shared.reserved.0     --------------------------
	.section	.nv.shared.reserved.0,"aw",@nobits
	.weak		__nv_reservedSMEM_offset_0_alias
	.size		__nv_reservedSMEM_offset_0_alias, 0, 0
	.other		__nv_reservedSMEM_offset_0_alias,@"STO_CUDA_RESERVED_SHARED STV_DEFAULT"
__nv_reservedSMEM_offset_0_alias:
	.zero		0


//--------------------- .nv.constant0.attn_fwd    --------------------------
	.section	.nv.constant0.attn_fwd,"a",@progbits
	.sectionflags	@""
	.align	4
.nv.constant0.attn_fwd:
	.zero		664


//--------------------- SYMBOLS --------------------------

	.type		.nv.reservedSmem.offset0,@object
	.size		.nv.reservedSmem.offset0,0x4
